//
// Generated by NVIDIA NVVM Compiler
//
// Compiler Build ID: CL-36424714
// Cuda compilation tools, release 13.0, V13.0.88
// Based on NVVM 20.0.0
//

.version 9.0
.target sm_100
.address_size 64

	// .globl	_Z7collidePhPjS0_jmm

.visible .entry _Z7collidePhPjS0_jmm(
	.param .u64 .ptr .align 1 _Z7collidePhPjS0_jmm_param_0,
	.param .u64 .ptr .align 1 _Z7collidePhPjS0_jmm_param_1,
	.param .u64 .ptr .align 1 _Z7collidePhPjS0_jmm_param_2,
	.param .u32 _Z7collidePhPjS0_jmm_param_3,
	.param .u64 _Z7collidePhPjS0_jmm_param_4,
	.param .u64 _Z7collidePhPjS0_jmm_param_5
)
{
	.local .align 16 .b8 	__local_depot0[1504];
	.reg .b64 	%SP;
	.reg .b64 	%SPL;
	.reg .pred 	%p<39>;
	.reg .b16 	%rs<23>;
	.reg .b32 	%r<453>;
	.reg .b64 	%rd<527>;

	mov.u64 	%SPL, __local_depot0;
	ld.param.u64 	%rd37, [_Z7collidePhPjS0_jmm_param_0];
	ld.param.u64 	%rd33, [_Z7collidePhPjS0_jmm_param_1];
	ld.param.u64 	%rd34, [_Z7collidePhPjS0_jmm_param_2];
	ld.param.u32 	%r42, [_Z7collidePhPjS0_jmm_param_3];
	ld.param.u64 	%rd35, [_Z7collidePhPjS0_jmm_param_4];
	ld.param.u64 	%rd36, [_Z7collidePhPjS0_jmm_param_5];
	cvta.to.global.u64 	%rd1, %rd37;
	add.u64 	%rd2, %SPL, 0;
	add.u64 	%rd3, %SPL, 1376;
	shl.b32 	%r43, %r42, 24;
	mov.u32 	%r44, %ctaid.x;
	shl.b32 	%r45, %r44, 16;
	mov.u32 	%r46, %tid.x;
	shl.b32 	%r47, %r46, 8;
	or.b32  	%r48, %r47, %r45;
	or.b32  	%r1, %r48, %r43;
	setp.ne.s64 	%p1, %rd36, 0;
	@%p1 bra 	$L__BB0_9;
	mul.wide.u32 	%rd336, %r1, 16807;
	mul.hi.u64 	%rd337, %rd336, 140737488420865;
	shr.u64 	%rd338, %rd337, 14;
	mul.lo.s64 	%rd339, %rd338, 2147483647;
	sub.s64 	%rd340, %rd336, %rd339;
	cvt.u32.u64 	%r328, %rd340;
	mul.lo.s64 	%rd341, %rd340, 16807;
	mul.hi.u64 	%rd342, %rd341, 70368744210433;
	shr.u64 	%rd343, %rd342, 13;
	mul.lo.s64 	%rd344, %rd343, 2147483647;
	sub.s64 	%rd345, %rd341, %rd344;
	cvt.u32.u64 	%r329, %rd345;
	mul.lo.s64 	%rd346, %rd345, 16807;
	mul.hi.u64 	%rd347, %rd346, 70368744210433;
	shr.u64 	%rd348, %rd347, 13;
	mul.lo.s64 	%rd349, %rd348, 2147483647;
	sub.s64 	%rd350, %rd346, %rd349;
	cvt.u32.u64 	%r330, %rd350;
	st.local.v4.u32 	[%rd2], {%r1, %r328, %r329, %r330};
	mul.lo.s64 	%rd351, %rd350, 16807;
	mul.hi.u64 	%rd352, %rd351, 70368744210433;
	shr.u64 	%rd353, %rd352, 13;
	mul.lo.s64 	%rd354, %rd353, 2147483647;
	sub.s64 	%rd355, %rd351, %rd354;
	cvt.u32.u64 	%r331, %rd355;
	mul.lo.s64 	%rd356, %rd355, 16807;
	mul.hi.u64 	%rd357, %rd356, 70368744210433;
	shr.u64 	%rd358, %rd357, 13;
	mul.lo.s64 	%rd359, %rd358, 2147483647;
	sub.s64 	%rd360, %rd356, %rd359;
	cvt.u32.u64 	%r332, %rd360;
	mul.lo.s64 	%rd361, %rd360, 16807;
	mul.hi.u64 	%rd362, %rd361, 70368744210433;
	shr.u64 	%rd363, %rd362, 13;
	mul.lo.s64 	%rd364, %rd363, 2147483647;
	sub.s64 	%rd365, %rd361, %rd364;
	cvt.u32.u64 	%r333, %rd365;
	mul.lo.s64 	%rd366, %rd365, 16807;
	mul.hi.u64 	%rd367, %rd366, 70368744210433;
	shr.u64 	%rd368, %rd367, 13;
	mul.lo.s64 	%rd369, %rd368, 2147483647;
	sub.s64 	%rd370, %rd366, %rd369;
	cvt.u32.u64 	%r334, %rd370;
	st.local.v4.u32 	[%rd2+16], {%r331, %r332, %r333, %r334};
	mul.lo.s64 	%rd371, %rd370, 16807;
	mul.hi.u64 	%rd372, %rd371, 70368744210433;
	shr.u64 	%rd373, %rd372, 13;
	mul.lo.s64 	%rd374, %rd373, 2147483647;
	sub.s64 	%rd375, %rd371, %rd374;
	cvt.u32.u64 	%r335, %rd375;
	mul.lo.s64 	%rd376, %rd375, 16807;
	mul.hi.u64 	%rd377, %rd376, 70368744210433;
	shr.u64 	%rd378, %rd377, 13;
	mul.lo.s64 	%rd379, %rd378, 2147483647;
	sub.s64 	%rd380, %rd376, %rd379;
	cvt.u32.u64 	%r336, %rd380;
	mul.lo.s64 	%rd381, %rd380, 16807;
	mul.hi.u64 	%rd382, %rd381, 70368744210433;
	shr.u64 	%rd383, %rd382, 13;
	mul.lo.s64 	%rd384, %rd383, 2147483647;
	sub.s64 	%rd385, %rd381, %rd384;
	cvt.u32.u64 	%r337, %rd385;
	mul.lo.s64 	%rd386, %rd385, 16807;
	mul.hi.u64 	%rd387, %rd386, 70368744210433;
	shr.u64 	%rd388, %rd387, 13;
	mul.lo.s64 	%rd389, %rd388, 2147483647;
	sub.s64 	%rd390, %rd386, %rd389;
	cvt.u32.u64 	%r338, %rd390;
	st.local.v4.u32 	[%rd2+32], {%r335, %r336, %r337, %r338};
	mul.lo.s64 	%rd391, %rd390, 16807;
	mul.hi.u64 	%rd392, %rd391, 70368744210433;
	shr.u64 	%rd393, %rd392, 13;
	mul.lo.s64 	%rd394, %rd393, 2147483647;
	sub.s64 	%rd395, %rd391, %rd394;
	cvt.u32.u64 	%r339, %rd395;
	mul.lo.s64 	%rd396, %rd395, 16807;
	mul.hi.u64 	%rd397, %rd396, 70368744210433;
	shr.u64 	%rd398, %rd397, 13;
	mul.lo.s64 	%rd399, %rd398, 2147483647;
	sub.s64 	%rd400, %rd396, %rd399;
	cvt.u32.u64 	%r340, %rd400;
	mul.lo.s64 	%rd401, %rd400, 16807;
	mul.hi.u64 	%rd402, %rd401, 70368744210433;
	shr.u64 	%rd403, %rd402, 13;
	mul.lo.s64 	%rd404, %rd403, 2147483647;
	sub.s64 	%rd405, %rd401, %rd404;
	cvt.u32.u64 	%r341, %rd405;
	mul.lo.s64 	%rd406, %rd405, 16807;
	mul.hi.u64 	%rd407, %rd406, 70368744210433;
	shr.u64 	%rd408, %rd407, 13;
	mul.lo.s64 	%rd409, %rd408, 2147483647;
	sub.s64 	%rd410, %rd406, %rd409;
	cvt.u32.u64 	%r342, %rd410;
	st.local.v4.u32 	[%rd2+48], {%r339, %r340, %r341, %r342};
	mul.lo.s64 	%rd411, %rd410, 16807;
	mul.hi.u64 	%rd412, %rd411, 70368744210433;
	shr.u64 	%rd413, %rd412, 13;
	mul.lo.s64 	%rd414, %rd413, 2147483647;
	sub.s64 	%rd415, %rd411, %rd414;
	cvt.u32.u64 	%r343, %rd415;
	mul.lo.s64 	%rd416, %rd415, 16807;
	mul.hi.u64 	%rd417, %rd416, 70368744210433;
	shr.u64 	%rd418, %rd417, 13;
	mul.lo.s64 	%rd419, %rd418, 2147483647;
	sub.s64 	%rd420, %rd416, %rd419;
	cvt.u32.u64 	%r344, %rd420;
	mul.lo.s64 	%rd421, %rd420, 16807;
	mul.hi.u64 	%rd422, %rd421, 70368744210433;
	shr.u64 	%rd423, %rd422, 13;
	mul.lo.s64 	%rd424, %rd423, 2147483647;
	sub.s64 	%rd425, %rd421, %rd424;
	cvt.u32.u64 	%r345, %rd425;
	mul.lo.s64 	%rd426, %rd425, 16807;
	mul.hi.u64 	%rd427, %rd426, 70368744210433;
	shr.u64 	%rd428, %rd427, 13;
	mul.lo.s64 	%rd429, %rd428, 2147483647;
	sub.s64 	%rd430, %rd426, %rd429;
	cvt.u32.u64 	%r346, %rd430;
	st.local.v4.u32 	[%rd2+64], {%r343, %r344, %r345, %r346};
	mul.lo.s64 	%rd431, %rd430, 16807;
	mul.hi.u64 	%rd432, %rd431, 70368744210433;
	shr.u64 	%rd433, %rd432, 13;
	mul.lo.s64 	%rd434, %rd433, 2147483647;
	sub.s64 	%rd435, %rd431, %rd434;
	cvt.u32.u64 	%r347, %rd435;
	mul.lo.s64 	%rd436, %rd435, 16807;
	mul.hi.u64 	%rd437, %rd436, 70368744210433;
	shr.u64 	%rd438, %rd437, 13;
	mul.lo.s64 	%rd439, %rd438, 2147483647;
	sub.s64 	%rd440, %rd436, %rd439;
	cvt.u32.u64 	%r348, %rd440;
	mul.lo.s64 	%rd441, %rd440, 16807;
	mul.hi.u64 	%rd442, %rd441, 70368744210433;
	shr.u64 	%rd443, %rd442, 13;
	mul.lo.s64 	%rd444, %rd443, 2147483647;
	sub.s64 	%rd445, %rd441, %rd444;
	cvt.u32.u64 	%r349, %rd445;
	mul.lo.s64 	%rd446, %rd445, 16807;
	mul.hi.u64 	%rd447, %rd446, 70368744210433;
	shr.u64 	%rd448, %rd447, 13;
	mul.lo.s64 	%rd449, %rd448, 2147483647;
	sub.s64 	%rd450, %rd446, %rd449;
	cvt.u32.u64 	%r350, %rd450;
	st.local.v4.u32 	[%rd2+80], {%r347, %r348, %r349, %r350};
	mul.lo.s64 	%rd451, %rd450, 16807;
	mul.hi.u64 	%rd452, %rd451, 70368744210433;
	shr.u64 	%rd453, %rd452, 13;
	mul.lo.s64 	%rd454, %rd453, 2147483647;
	sub.s64 	%rd455, %rd451, %rd454;
	cvt.u32.u64 	%r351, %rd455;
	mul.lo.s64 	%rd456, %rd455, 16807;
	mul.hi.u64 	%rd457, %rd456, 70368744210433;
	shr.u64 	%rd458, %rd457, 13;
	mul.lo.s64 	%rd459, %rd458, 2147483647;
	sub.s64 	%rd460, %rd456, %rd459;
	cvt.u32.u64 	%r352, %rd460;
	mul.lo.s64 	%rd461, %rd460, 16807;
	mul.hi.u64 	%rd462, %rd461, 70368744210433;
	shr.u64 	%rd463, %rd462, 13;
	mul.lo.s64 	%rd464, %rd463, 2147483647;
	sub.s64 	%rd465, %rd461, %rd464;
	cvt.u32.u64 	%r353, %rd465;
	mul.lo.s64 	%rd466, %rd465, 16807;
	mul.hi.u64 	%rd467, %rd466, 70368744210433;
	shr.u64 	%rd468, %rd467, 13;
	mul.lo.s64 	%rd469, %rd468, 2147483647;
	sub.s64 	%rd470, %rd466, %rd469;
	cvt.u32.u64 	%r354, %rd470;
	st.local.v4.u32 	[%rd2+96], {%r351, %r352, %r353, %r354};
	mul.lo.s64 	%rd471, %rd470, 16807;
	mul.hi.u64 	%rd472, %rd471, 70368744210433;
	shr.u64 	%rd473, %rd472, 13;
	mul.lo.s64 	%rd474, %rd473, 2147483647;
	sub.s64 	%rd475, %rd471, %rd474;
	cvt.u32.u64 	%r355, %rd475;
	mul.lo.s64 	%rd476, %rd475, 16807;
	mul.hi.u64 	%rd477, %rd476, 70368744210433;
	shr.u64 	%rd478, %rd477, 13;
	mul.lo.s64 	%rd479, %rd478, 2147483647;
	sub.s64 	%rd480, %rd476, %rd479;
	cvt.u32.u64 	%r356, %rd480;
	mul.lo.s64 	%rd481, %rd480, 16807;
	mul.hi.u64 	%rd482, %rd481, 70368744210433;
	shr.u64 	%rd483, %rd482, 13;
	cvt.u32.u64 	%r357, %rd483;
	mov.b64 	%rd484, 2147483647;
	cvt.u32.u64 	%r358, %rd484;
	mul.lo.s32 	%r359, %r357, %r358;
	cvt.u32.u64 	%r360, %rd481;
	sub.s32 	%r361, %r360, %r359;
	st.local.v4.u32 	[%rd2+112], {%r355, %r356, %r361, %r1};
	st.local.v2.u32 	[%rd2+128], {%r328, %r329};
	add.s64 	%rd518, %rd2, 136;
	mov.b32 	%r430, 0;
$L__BB0_2:
	ld.local.u32 	%r362, [%rd518+-12];
	ld.local.u32 	%r363, [%rd518+-124];
	add.s32 	%r364, %r363, %r362;
	ld.local.u32 	%r365, [%rd518+-8];
	ld.local.u32 	%r366, [%rd518+-120];
	add.s32 	%r367, %r366, %r365;
	st.local.v2.u32 	[%rd518], {%r364, %r367};
	add.s64 	%rd518, %rd518, 8;
	add.s32 	%r430, %r430, 2;
	setp.eq.s32 	%p33, %r430, 310;
	@%p33 bra 	$L__BB0_3;
	bra.uni 	$L__BB0_2;
$L__BB0_3:
	setp.eq.s64 	%p34, %rd35, 0;
	ld.local.u32 	%r368, [%rd2+1252];
	ld.local.v2.u32 	{%r369, %r370}, [%rd2+1256];
	ld.local.v4.u32 	{%r371, %r372, %r373, %r374}, [%rd2+1264];
	st.local.v4.u32 	[%rd3], {%r368, %r369, %r370, %r371};
	ld.local.v4.u32 	{%r375, %r376, %r377, %r378}, [%rd2+1280];
	st.local.v4.u32 	[%rd3+16], {%r372, %r373, %r374, %r375};
	ld.local.v4.u32 	{%r379, %r380, %r381, %r382}, [%rd2+1296];
	st.local.v4.u32 	[%rd3+32], {%r376, %r377, %r378, %r379};
	ld.local.v4.u32 	{%r383, %r384, %r385, %r386}, [%rd2+1312];
	st.local.v4.u32 	[%rd3+48], {%r380, %r381, %r382, %r383};
	ld.local.v4.u32 	{%r387, %r388, %r389, %r390}, [%rd2+1328];
	st.local.v4.u32 	[%rd3+64], {%r384, %r385, %r386, %r387};
	ld.local.v4.u32 	{%r391, %r392, %r393, %r394}, [%rd2+1344];
	st.local.v4.u32 	[%rd3+80], {%r388, %r389, %r390, %r391};
	ld.local.v4.u32 	{%r395, %r396, %r397, %r398}, [%rd2+1360];
	st.local.v4.u32 	[%rd3+96], {%r392, %r393, %r394, %r395};
	st.local.v2.u32 	[%rd3+112], {%r396, %r397};
	st.local.u32 	[%rd3+120], %r398;
	mov.u32 	%r452, %r1;
	@%p34 bra 	$L__BB0_33;
	and.b64  	%rd520, %rd35, 3;
	setp.lt.u64 	%p35, %rd35, 4;
	mov.b32 	%r432, 31;
	@%p35 bra 	$L__BB0_7;
	and.b64  	%rd519, %rd35, -4;
	mov.b32 	%r432, 31;
$L__BB0_6:
	shl.b32 	%r401, %r432, 2;
	add.s32 	%r402, %r401, 4;
	cvt.u64.u32 	%rd485, %r402;
	and.b64  	%rd486, %rd485, 124;
	add.s64 	%rd487, %rd3, %rd486;
	ld.local.u32 	%r403, [%rd487];
	add.s32 	%r404, %r401, 116;
	cvt.u64.u32 	%rd488, %r404;
	and.b64  	%rd489, %rd488, 124;
	add.s64 	%rd490, %rd3, %rd489;
	ld.local.u32 	%r405, [%rd490];
	add.s32 	%r406, %r405, %r403;
	mul.wide.u32 	%rd491, %r432, 4;
	add.s64 	%rd492, %rd3, %rd491;
	st.local.u32 	[%rd492], %r406;
	add.s32 	%r407, %r401, 8;
	cvt.u64.u32 	%rd493, %r407;
	and.b64  	%rd494, %rd493, 124;
	add.s64 	%rd495, %rd3, %rd494;
	ld.local.u32 	%r408, [%rd495];
	add.s32 	%r409, %r401, 120;
	cvt.u64.u32 	%rd496, %r409;
	and.b64  	%rd497, %rd496, 124;
	add.s64 	%rd498, %rd3, %rd497;
	ld.local.u32 	%r410, [%rd498];
	add.s32 	%r411, %r410, %r408;
	st.local.u32 	[%rd487], %r411;
	add.s32 	%r412, %r401, 12;
	cvt.u64.u32 	%rd499, %r412;
	and.b64  	%rd500, %rd499, 124;
	add.s64 	%rd501, %rd3, %rd500;
	ld.local.u32 	%r413, [%rd501];
	add.s32 	%r414, %r401, -4;
	cvt.u64.u32 	%rd502, %r414;
	and.b64  	%rd503, %rd502, 124;
	add.s64 	%rd504, %rd3, %rd503;
	ld.local.u32 	%r415, [%rd504];
	add.s32 	%r416, %r415, %r413;
	st.local.u32 	[%rd495], %r416;
	add.s32 	%r417, %r432, 4;
	and.b32  	%r432, %r417, 31;
	shl.b32 	%r418, %r417, 2;
	cvt.u64.u32 	%rd505, %r418;
	and.b64  	%rd506, %rd505, 124;
	add.s64 	%rd507, %rd3, %rd506;
	ld.local.u32 	%r419, [%rd507];
	ld.local.u32 	%r420, [%rd492];
	add.s32 	%r421, %r420, %r419;
	st.local.u32 	[%rd501], %r421;
	add.s64 	%rd519, %rd519, -4;
	setp.eq.s64 	%p36, %rd519, 0;
	@%p36 bra 	$L__BB0_7;
	bra.uni 	$L__BB0_6;
$L__BB0_7:
	setp.eq.s64 	%p37, %rd520, 0;
	mov.u32 	%r452, %r1;
	@%p37 bra 	$L__BB0_33;
$L__BB0_8:
	.pragma "nounroll";
	add.s32 	%r422, %r432, 1;
	and.b32  	%r8, %r422, 31;
	shl.b32 	%r423, %r422, 2;
	cvt.u64.u32 	%rd508, %r423;
	and.b64  	%rd509, %rd508, 124;
	add.s64 	%rd510, %rd3, %rd509;
	ld.local.u32 	%r424, [%rd510];
	shl.b32 	%r425, %r432, 2;
	add.s32 	%r426, %r425, 116;
	cvt.u64.u32 	%rd511, %r426;
	and.b64  	%rd512, %rd511, 124;
	add.s64 	%rd513, %rd3, %rd512;
	ld.local.u32 	%r427, [%rd513];
	add.s32 	%r428, %r427, %r424;
	mul.wide.u32 	%rd514, %r432, 4;
	add.s64 	%rd515, %rd3, %rd514;
	st.local.u32 	[%rd515], %r428;
	add.s64 	%rd520, %rd520, -1;
	setp.eq.s64 	%p38, %rd520, 0;
	mov.u32 	%r432, %r8;
	mov.u32 	%r452, %r1;
	@%p38 bra 	$L__BB0_33;
	bra.uni 	$L__BB0_8;
$L__BB0_9:
	and.b64  	%rd13, %rd36, 7;
	and.b64  	%rd14, %rd36, 3;
	and.b64  	%rd15, %rd35, 3;
	and.b64  	%rd16, %rd35, -4;
	and.b64  	%rd17, %rd36, -8;
	and.b64  	%rd18, %rd36, 1;
	mov.b32 	%r434, 0;
	bra.uni 	$L__BB0_11;
$L__BB0_10:
	add.s32 	%r434, %r434, 1;
	setp.eq.s32 	%p32, %r434, 256;
	@%p32 bra 	$L__BB0_34;
$L__BB0_11:
	add.s64 	%rd521, %rd2, 136;
	or.b32  	%r452, %r1, %r434;
	mul.wide.u32 	%rd40, %r452, 16807;
	mul.hi.u64 	%rd41, %rd40, 140737488420865;
	shr.u64 	%rd42, %rd41, 14;
	mul.lo.s64 	%rd43, %rd42, 2147483647;
	sub.s64 	%rd44, %rd40, %rd43;
	cvt.u32.u64 	%r51, %rd44;
	mul.lo.s64 	%rd45, %rd44, 16807;
	mul.hi.u64 	%rd46, %rd45, 70368744210433;
	shr.u64 	%rd47, %rd46, 13;
	mul.lo.s64 	%rd48, %rd47, 2147483647;
	sub.s64 	%rd49, %rd45, %rd48;
	cvt.u32.u64 	%r52, %rd49;
	mul.lo.s64 	%rd50, %rd49, 16807;
	mul.hi.u64 	%rd51, %rd50, 70368744210433;
	shr.u64 	%rd52, %rd51, 13;
	mul.lo.s64 	%rd53, %rd52, 2147483647;
	sub.s64 	%rd54, %rd50, %rd53;
	cvt.u32.u64 	%r53, %rd54;
	st.local.v4.u32 	[%rd2], {%r452, %r51, %r52, %r53};
	mul.lo.s64 	%rd55, %rd54, 16807;
	mul.hi.u64 	%rd56, %rd55, 70368744210433;
	shr.u64 	%rd57, %rd56, 13;
	mul.lo.s64 	%rd58, %rd57, 2147483647;
	sub.s64 	%rd59, %rd55, %rd58;
	cvt.u32.u64 	%r54, %rd59;
	mul.lo.s64 	%rd60, %rd59, 16807;
	mul.hi.u64 	%rd61, %rd60, 70368744210433;
	shr.u64 	%rd62, %rd61, 13;
	mul.lo.s64 	%rd63, %rd62, 2147483647;
	sub.s64 	%rd64, %rd60, %rd63;
	cvt.u32.u64 	%r55, %rd64;
	mul.lo.s64 	%rd65, %rd64, 16807;
	mul.hi.u64 	%rd66, %rd65, 70368744210433;
	shr.u64 	%rd67, %rd66, 13;
	mul.lo.s64 	%rd68, %rd67, 2147483647;
	sub.s64 	%rd69, %rd65, %rd68;
	cvt.u32.u64 	%r56, %rd69;
	mul.lo.s64 	%rd70, %rd69, 16807;
	mul.hi.u64 	%rd71, %rd70, 70368744210433;
	shr.u64 	%rd72, %rd71, 13;
	mul.lo.s64 	%rd73, %rd72, 2147483647;
	sub.s64 	%rd74, %rd70, %rd73;
	cvt.u32.u64 	%r57, %rd74;
	st.local.v4.u32 	[%rd2+16], {%r54, %r55, %r56, %r57};
	mul.lo.s64 	%rd75, %rd74, 16807;
	mul.hi.u64 	%rd76, %rd75, 70368744210433;
	shr.u64 	%rd77, %rd76, 13;
	mul.lo.s64 	%rd78, %rd77, 2147483647;
	sub.s64 	%rd79, %rd75, %rd78;
	cvt.u32.u64 	%r58, %rd79;
	mul.lo.s64 	%rd80, %rd79, 16807;
	mul.hi.u64 	%rd81, %rd80, 70368744210433;
	shr.u64 	%rd82, %rd81, 13;
	mul.lo.s64 	%rd83, %rd82, 2147483647;
	sub.s64 	%rd84, %rd80, %rd83;
	cvt.u32.u64 	%r59, %rd84;
	mul.lo.s64 	%rd85, %rd84, 16807;
	mul.hi.u64 	%rd86, %rd85, 70368744210433;
	shr.u64 	%rd87, %rd86, 13;
	mul.lo.s64 	%rd88, %rd87, 2147483647;
	sub.s64 	%rd89, %rd85, %rd88;
	cvt.u32.u64 	%r60, %rd89;
	mul.lo.s64 	%rd90, %rd89, 16807;
	mul.hi.u64 	%rd91, %rd90, 70368744210433;
	shr.u64 	%rd92, %rd91, 13;
	mul.lo.s64 	%rd93, %rd92, 2147483647;
	sub.s64 	%rd94, %rd90, %rd93;
	cvt.u32.u64 	%r61, %rd94;
	st.local.v4.u32 	[%rd2+32], {%r58, %r59, %r60, %r61};
	mul.lo.s64 	%rd95, %rd94, 16807;
	mul.hi.u64 	%rd96, %rd95, 70368744210433;
	shr.u64 	%rd97, %rd96, 13;
	mul.lo.s64 	%rd98, %rd97, 2147483647;
	sub.s64 	%rd99, %rd95, %rd98;
	cvt.u32.u64 	%r62, %rd99;
	mul.lo.s64 	%rd100, %rd99, 16807;
	mul.hi.u64 	%rd101, %rd100, 70368744210433;
	shr.u64 	%rd102, %rd101, 13;
	mul.lo.s64 	%rd103, %rd102, 2147483647;
	sub.s64 	%rd104, %rd100, %rd103;
	cvt.u32.u64 	%r63, %rd104;
	mul.lo.s64 	%rd105, %rd104, 16807;
	mul.hi.u64 	%rd106, %rd105, 70368744210433;
	shr.u64 	%rd107, %rd106, 13;
	mul.lo.s64 	%rd108, %rd107, 2147483647;
	sub.s64 	%rd109, %rd105, %rd108;
	cvt.u32.u64 	%r64, %rd109;
	mul.lo.s64 	%rd110, %rd109, 16807;
	mul.hi.u64 	%rd111, %rd110, 70368744210433;
	shr.u64 	%rd112, %rd111, 13;
	mul.lo.s64 	%rd113, %rd112, 2147483647;
	sub.s64 	%rd114, %rd110, %rd113;
	cvt.u32.u64 	%r65, %rd114;
	st.local.v4.u32 	[%rd2+48], {%r62, %r63, %r64, %r65};
	mul.lo.s64 	%rd115, %rd114, 16807;
	mul.hi.u64 	%rd116, %rd115, 70368744210433;
	shr.u64 	%rd117, %rd116, 13;
	mul.lo.s64 	%rd118, %rd117, 2147483647;
	sub.s64 	%rd119, %rd115, %rd118;
	cvt.u32.u64 	%r66, %rd119;
	mul.lo.s64 	%rd120, %rd119, 16807;
	mul.hi.u64 	%rd121, %rd120, 70368744210433;
	shr.u64 	%rd122, %rd121, 13;
	mul.lo.s64 	%rd123, %rd122, 2147483647;
	sub.s64 	%rd124, %rd120, %rd123;
	cvt.u32.u64 	%r67, %rd124;
	mul.lo.s64 	%rd125, %rd124, 16807;
	mul.hi.u64 	%rd126, %rd125, 70368744210433;
	shr.u64 	%rd127, %rd126, 13;
	mul.lo.s64 	%rd128, %rd127, 2147483647;
	sub.s64 	%rd129, %rd125, %rd128;
	cvt.u32.u64 	%r68, %rd129;
	mul.lo.s64 	%rd130, %rd129, 16807;
	mul.hi.u64 	%rd131, %rd130, 70368744210433;
	shr.u64 	%rd132, %rd131, 13;
	mul.lo.s64 	%rd133, %rd132, 2147483647;
	sub.s64 	%rd134, %rd130, %rd133;
	cvt.u32.u64 	%r69, %rd134;
	st.local.v4.u32 	[%rd2+64], {%r66, %r67, %r68, %r69};
	mul.lo.s64 	%rd135, %rd134, 16807;
	mul.hi.u64 	%rd136, %rd135, 70368744210433;
	shr.u64 	%rd137, %rd136, 13;
	mul.lo.s64 	%rd138, %rd137, 2147483647;
	sub.s64 	%rd139, %rd135, %rd138;
	cvt.u32.u64 	%r70, %rd139;
	mul.lo.s64 	%rd140, %rd139, 16807;
	mul.hi.u64 	%rd141, %rd140, 70368744210433;
	shr.u64 	%rd142, %rd141, 13;
	mul.lo.s64 	%rd143, %rd142, 2147483647;
	sub.s64 	%rd144, %rd140, %rd143;
	cvt.u32.u64 	%r71, %rd144;
	mul.lo.s64 	%rd145, %rd144, 16807;
	mul.hi.u64 	%rd146, %rd145, 70368744210433;
	shr.u64 	%rd147, %rd146, 13;
	mul.lo.s64 	%rd148, %rd147, 2147483647;
	sub.s64 	%rd149, %rd145, %rd148;
	cvt.u32.u64 	%r72, %rd149;
	mul.lo.s64 	%rd150, %rd149, 16807;
	mul.hi.u64 	%rd151, %rd150, 70368744210433;
	shr.u64 	%rd152, %rd151, 13;
	mul.lo.s64 	%rd153, %rd152, 2147483647;
	sub.s64 	%rd154, %rd150, %rd153;
	cvt.u32.u64 	%r73, %rd154;
	st.local.v4.u32 	[%rd2+80], {%r70, %r71, %r72, %r73};
	mul.lo.s64 	%rd155, %rd154, 16807;
	mul.hi.u64 	%rd156, %rd155, 70368744210433;
	shr.u64 	%rd157, %rd156, 13;
	mul.lo.s64 	%rd158, %rd157, 2147483647;
	sub.s64 	%rd159, %rd155, %rd158;
	cvt.u32.u64 	%r74, %rd159;
	mul.lo.s64 	%rd160, %rd159, 16807;
	mul.hi.u64 	%rd161, %rd160, 70368744210433;
	shr.u64 	%rd162, %rd161, 13;
	mul.lo.s64 	%rd163, %rd162, 2147483647;
	sub.s64 	%rd164, %rd160, %rd163;
	cvt.u32.u64 	%r75, %rd164;
	mul.lo.s64 	%rd165, %rd164, 16807;
	mul.hi.u64 	%rd166, %rd165, 70368744210433;
	shr.u64 	%rd167, %rd166, 13;
	mul.lo.s64 	%rd168, %rd167, 2147483647;
	sub.s64 	%rd169, %rd165, %rd168;
	cvt.u32.u64 	%r76, %rd169;
	mul.lo.s64 	%rd170, %rd169, 16807;
	mul.hi.u64 	%rd171, %rd170, 70368744210433;
	shr.u64 	%rd172, %rd171, 13;
	mul.lo.s64 	%rd173, %rd172, 2147483647;
	sub.s64 	%rd174, %rd170, %rd173;
	cvt.u32.u64 	%r77, %rd174;
	st.local.v4.u32 	[%rd2+96], {%r74, %r75, %r76, %r77};
	mul.lo.s64 	%rd175, %rd174, 16807;
	mul.hi.u64 	%rd176, %rd175, 70368744210433;
	shr.u64 	%rd177, %rd176, 13;
	mul.lo.s64 	%rd178, %rd177, 2147483647;
	sub.s64 	%rd179, %rd175, %rd178;
	cvt.u32.u64 	%r78, %rd179;
	mul.lo.s64 	%rd180, %rd179, 16807;
	mul.hi.u64 	%rd181, %rd180, 70368744210433;
	shr.u64 	%rd182, %rd181, 13;
	mul.lo.s64 	%rd183, %rd182, 2147483647;
	sub.s64 	%rd184, %rd180, %rd183;
	cvt.u32.u64 	%r79, %rd184;
	mul.lo.s64 	%rd185, %rd184, 16807;
	mul.hi.u64 	%rd186, %rd185, 70368744210433;
	shr.u64 	%rd187, %rd186, 13;
	cvt.u32.u64 	%r80, %rd187;
	mov.b64 	%rd188, 2147483647;
	cvt.u32.u64 	%r81, %rd188;
	mul.lo.s32 	%r82, %r80, %r81;
	cvt.u32.u64 	%r83, %rd185;
	sub.s32 	%r84, %r83, %r82;
	st.local.v4.u32 	[%rd2+112], {%r78, %r79, %r84, %r452};
	st.local.v2.u32 	[%rd2+128], {%r51, %r52};
	mov.b32 	%r435, 0;
$L__BB0_12:
	ld.local.u32 	%r85, [%rd521+-12];
	ld.local.u32 	%r86, [%rd521+-124];
	add.s32 	%r87, %r86, %r85;
	ld.local.u32 	%r88, [%rd521+-8];
	ld.local.u32 	%r89, [%rd521+-120];
	add.s32 	%r90, %r89, %r88;
	st.local.v2.u32 	[%rd521], {%r87, %r90};
	add.s64 	%rd521, %rd521, 8;
	add.s32 	%r435, %r435, 2;
	setp.ne.s32 	%p2, %r435, 310;
	@%p2 bra 	$L__BB0_12;
	setp.eq.s64 	%p3, %rd35, 0;
	ld.local.u32 	%r92, [%rd2+1252];
	ld.local.v2.u32 	{%r93, %r94}, [%rd2+1256];
	ld.local.v4.u32 	{%r95, %r96, %r97, %r98}, [%rd2+1264];
	st.local.v4.u32 	[%rd3], {%r92, %r93, %r94, %r95};
	ld.local.v4.u32 	{%r99, %r100, %r101, %r102}, [%rd2+1280];
	st.local.v4.u32 	[%rd3+16], {%r96, %r97, %r98, %r99};
	ld.local.v4.u32 	{%r103, %r104, %r105, %r106}, [%rd2+1296];
	st.local.v4.u32 	[%rd3+32], {%r100, %r101, %r102, %r103};
	ld.local.v4.u32 	{%r107, %r108, %r109, %r110}, [%rd2+1312];
	st.local.v4.u32 	[%rd3+48], {%r104, %r105, %r106, %r107};
	ld.local.v4.u32 	{%r111, %r112, %r113, %r114}, [%rd2+1328];
	st.local.v4.u32 	[%rd3+64], {%r108, %r109, %r110, %r111};
	ld.local.v4.u32 	{%r115, %r116, %r117, %r118}, [%rd2+1344];
	st.local.v4.u32 	[%rd3+80], {%r112, %r113, %r114, %r115};
	ld.local.v4.u32 	{%r119, %r120, %r121, %r122}, [%rd2+1360];
	st.local.v4.u32 	[%rd3+96], {%r116, %r117, %r118, %r119};
	st.local.v2.u32 	[%rd3+112], {%r120, %r121};
	st.local.u32 	[%rd3+120], %r122;
	mov.b32 	%r438, 31;
	@%p3 bra 	$L__BB0_21;
	setp.lt.u64 	%p4, %rd35, 4;
	mov.b32 	%r439, 31;
	@%p4 bra 	$L__BB0_17;
	mov.b64 	%rd522, 0;
	mov.b32 	%r439, 31;
$L__BB0_16:
	shl.b32 	%r126, %r439, 2;
	add.s32 	%r127, %r126, 4;
	cvt.u64.u32 	%rd190, %r127;
	and.b64  	%rd191, %rd190, 124;
	add.s64 	%rd192, %rd3, %rd191;
	ld.local.u32 	%r128, [%rd192];
	add.s32 	%r129, %r126, 116;
	cvt.u64.u32 	%rd193, %r129;
	and.b64  	%rd194, %rd193, 124;
	add.s64 	%rd195, %rd3, %rd194;
	ld.local.u32 	%r130, [%rd195];
	add.s32 	%r131, %r130, %r128;
	mul.wide.u32 	%rd196, %r439, 4;
	add.s64 	%rd197, %rd3, %rd196;
	st.local.u32 	[%rd197], %r131;
	add.s32 	%r132, %r126, 8;
	cvt.u64.u32 	%rd198, %r132;
	and.b64  	%rd199, %rd198, 124;
	add.s64 	%rd200, %rd3, %rd199;
	ld.local.u32 	%r133, [%rd200];
	add.s32 	%r134, %r126, 120;
	cvt.u64.u32 	%rd201, %r134;
	and.b64  	%rd202, %rd201, 124;
	add.s64 	%rd203, %rd3, %rd202;
	ld.local.u32 	%r135, [%rd203];
	add.s32 	%r136, %r135, %r133;
	st.local.u32 	[%rd192], %r136;
	add.s32 	%r137, %r126, 12;
	cvt.u64.u32 	%rd204, %r137;
	and.b64  	%rd205, %rd204, 124;
	add.s64 	%rd206, %rd3, %rd205;
	ld.local.u32 	%r138, [%rd206];
	add.s32 	%r139, %r126, -4;
	cvt.u64.u32 	%rd207, %r139;
	and.b64  	%rd208, %rd207, 124;
	add.s64 	%rd209, %rd3, %rd208;
	ld.local.u32 	%r140, [%rd209];
	add.s32 	%r141, %r140, %r138;
	st.local.u32 	[%rd200], %r141;
	add.s32 	%r142, %r439, 4;
	and.b32  	%r439, %r142, 31;
	shl.b32 	%r143, %r142, 2;
	cvt.u64.u32 	%rd210, %r143;
	and.b64  	%rd211, %rd210, 124;
	add.s64 	%rd212, %rd3, %rd211;
	ld.local.u32 	%r144, [%rd212];
	ld.local.u32 	%r145, [%rd197];
	add.s32 	%r146, %r145, %r144;
	st.local.u32 	[%rd206], %r146;
	add.s64 	%rd522, %rd522, 4;
	setp.eq.s64 	%p5, %rd522, %rd16;
	@%p5 bra 	$L__BB0_17;
	bra.uni 	$L__BB0_16;
$L__BB0_17:
	setp.eq.s64 	%p6, %rd15, 0;
	mov.u32 	%r438, %r439;
	@%p6 bra 	$L__BB0_21;
	setp.eq.s64 	%p7, %rd15, 1;
	add.s32 	%r147, %r439, 1;
	and.b32  	%r438, %r147, 31;
	shl.b32 	%r148, %r147, 2;
	cvt.u64.u32 	%rd213, %r148;
	and.b64  	%rd214, %rd213, 124;
	add.s64 	%rd22, %rd3, %rd214;
	ld.local.u32 	%r149, [%rd22];
	shl.b32 	%r150, %r439, 2;
	add.s32 	%r151, %r150, 116;
	cvt.u64.u32 	%rd215, %r151;
	and.b64  	%rd216, %rd215, 124;
	add.s64 	%rd217, %rd3, %rd216;
	ld.local.u32 	%r152, [%rd217];
	add.s32 	%r153, %r152, %r149;
	mul.wide.u32 	%rd218, %r439, 4;
	add.s64 	%rd219, %rd3, %rd218;
	st.local.u32 	[%rd219], %r153;
	@%p7 bra 	$L__BB0_21;
	setp.eq.s64 	%p8, %rd15, 2;
	add.s32 	%r154, %r439, 2;
	and.b32  	%r438, %r154, 31;
	shl.b32 	%r155, %r154, 2;
	cvt.u64.u32 	%rd220, %r155;
	and.b64  	%rd221, %rd220, 124;
	add.s64 	%rd23, %rd3, %rd221;
	ld.local.u32 	%r156, [%rd23];
	shl.b32 	%r157, %r439, 2;
	add.s32 	%r158, %r157, 120;
	cvt.u64.u32 	%rd222, %r158;
	and.b64  	%rd223, %rd222, 124;
	add.s64 	%rd224, %rd3, %rd223;
	ld.local.u32 	%r159, [%rd224];
	add.s32 	%r160, %r159, %r156;
	st.local.u32 	[%rd22], %r160;
	@%p8 bra 	$L__BB0_21;
	add.s32 	%r161, %r439, 3;
	and.b32  	%r438, %r161, 31;
	shl.b32 	%r162, %r161, 2;
	cvt.u64.u32 	%rd225, %r162;
	and.b64  	%rd226, %rd225, 124;
	add.s64 	%rd227, %rd3, %rd226;
	ld.local.u32 	%r163, [%rd227];
	add.s32 	%r165, %r157, -4;
	cvt.u64.u32 	%rd228, %r165;
	and.b64  	%rd229, %rd228, 124;
	add.s64 	%rd230, %rd3, %rd229;
	ld.local.u32 	%r166, [%rd230];
	add.s32 	%r167, %r166, %r163;
	st.local.u32 	[%rd23], %r167;
$L__BB0_21:
	setp.lt.u64 	%p9, %rd36, 8;
	mov.b32 	%r451, 1;
	mov.b64 	%rd525, 0;
	@%p9 bra 	$L__BB0_24;
	mov.b32 	%r451, 1;
	mov.b64 	%rd523, 0;
$L__BB0_23:
	.pragma "nounroll";
	shl.b32 	%r171, %r438, 2;
	add.s32 	%r172, %r171, 4;
	cvt.u64.u32 	%rd233, %r172;
	and.b64  	%rd234, %rd233, 124;
	add.s64 	%rd235, %rd3, %rd234;
	ld.local.u32 	%r173, [%rd235];
	add.s32 	%r174, %r171, 116;
	cvt.u64.u32 	%rd236, %r174;
	and.b64  	%rd237, %rd236, 124;
	add.s64 	%rd238, %rd3, %rd237;
	ld.local.u32 	%r175, [%rd238];
	add.s32 	%r176, %r175, %r173;
	mul.wide.u32 	%rd239, %r438, 4;
	add.s64 	%rd240, %rd3, %rd239;
	st.local.u32 	[%rd240], %r176;
	shr.u32 	%r177, %r176, 1;
	and.b32  	%r179, %r177, 15;
	add.s64 	%rd241, %rd1, %rd523;
	ld.global.u8 	%rs1, [%rd241];
	cvt.u32.u16 	%r180, %rs1;
	and.b32  	%r181, %r180, 255;
	setp.eq.s32 	%p10, %r179, %r181;
	add.s32 	%r182, %r171, 8;
	cvt.u64.u32 	%rd242, %r182;
	and.b64  	%rd243, %rd242, 124;
	add.s64 	%rd244, %rd3, %rd243;
	ld.local.u32 	%r183, [%rd244];
	add.s32 	%r184, %r171, 120;
	cvt.u64.u32 	%rd245, %r184;
	and.b64  	%rd246, %rd245, 124;
	add.s64 	%rd247, %rd3, %rd246;
	ld.local.u32 	%r185, [%rd247];
	add.s32 	%r186, %r185, %r183;
	st.local.u32 	[%rd235], %r186;
	shr.u32 	%r187, %r186, 1;
	and.b32  	%r189, %r187, 15;
	ld.global.u8 	%rs3, [%rd241+1];
	cvt.u32.u16 	%r190, %rs3;
	and.b32  	%r191, %r190, 255;
	setp.eq.s32 	%p11, %r189, %r191;
	add.s32 	%r192, %r171, 12;
	cvt.u64.u32 	%rd248, %r192;
	and.b64  	%rd249, %rd248, 124;
	add.s64 	%rd250, %rd3, %rd249;
	ld.local.u32 	%r193, [%rd250];
	add.s32 	%r194, %r171, -4;
	cvt.u64.u32 	%rd251, %r194;
	and.b64  	%rd252, %rd251, 124;
	add.s64 	%rd253, %rd3, %rd252;
	ld.local.u32 	%r195, [%rd253];
	add.s32 	%r196, %r195, %r193;
	st.local.u32 	[%rd244], %r196;
	shr.u32 	%r197, %r196, 1;
	and.b32  	%r199, %r197, 15;
	ld.global.u8 	%rs5, [%rd241+2];
	cvt.u32.u16 	%r200, %rs5;
	and.b32  	%r201, %r200, 255;
	setp.eq.s32 	%p12, %r199, %r201;
	add.s32 	%r202, %r171, 16;
	cvt.u64.u32 	%rd254, %r202;
	and.b64  	%rd255, %rd254, 124;
	add.s64 	%rd256, %rd3, %rd255;
	ld.local.u32 	%r203, [%rd256];
	and.b64  	%rd257, %rd239, 124;
	add.s64 	%rd258, %rd3, %rd257;
	ld.local.u32 	%r204, [%rd258];
	add.s32 	%r205, %r204, %r203;
	st.local.u32 	[%rd250], %r205;
	shr.u32 	%r206, %r205, 1;
	and.b32  	%r208, %r206, 15;
	ld.global.u8 	%rs7, [%rd241+3];
	cvt.u32.u16 	%r209, %rs7;
	and.b32  	%r210, %r209, 255;
	setp.eq.s32 	%p13, %r208, %r210;
	add.s32 	%r211, %r171, 20;
	cvt.u64.u32 	%rd259, %r211;
	and.b64  	%rd260, %rd259, 124;
	add.s64 	%rd261, %rd3, %rd260;
	ld.local.u32 	%r212, [%rd261];
	ld.local.u32 	%r213, [%rd235];
	add.s32 	%r214, %r213, %r212;
	st.local.u32 	[%rd256], %r214;
	shr.u32 	%r215, %r214, 1;
	and.b32  	%r217, %r215, 15;
	ld.global.u8 	%rs9, [%rd241+4];
	cvt.u32.u16 	%r218, %rs9;
	and.b32  	%r219, %r218, 255;
	setp.eq.s32 	%p14, %r217, %r219;
	add.s32 	%r220, %r171, 24;
	cvt.u64.u32 	%rd262, %r220;
	and.b64  	%rd263, %rd262, 124;
	add.s64 	%rd264, %rd3, %rd263;
	ld.local.u32 	%r221, [%rd264];
	ld.local.u32 	%r222, [%rd244];
	add.s32 	%r223, %r222, %r221;
	st.local.u32 	[%rd261], %r223;
	shr.u32 	%r224, %r223, 1;
	and.b32  	%r226, %r224, 15;
	ld.global.u8 	%rs11, [%rd241+5];
	cvt.u32.u16 	%r227, %rs11;
	and.b32  	%r228, %r227, 255;
	setp.eq.s32 	%p15, %r226, %r228;
	add.s32 	%r229, %r171, 28;
	cvt.u64.u32 	%rd265, %r229;
	and.b64  	%rd266, %rd265, 124;
	add.s64 	%rd267, %rd3, %rd266;
	ld.local.u32 	%r230, [%rd267];
	ld.local.u32 	%r231, [%rd250];
	add.s32 	%r232, %r231, %r230;
	st.local.u32 	[%rd264], %r232;
	shr.u32 	%r233, %r232, 1;
	and.b32  	%r235, %r233, 15;
	ld.global.u8 	%rs13, [%rd241+6];
	cvt.u32.u16 	%r236, %rs13;
	and.b32  	%r237, %r236, 255;
	setp.eq.s32 	%p16, %r235, %r237;
	add.s32 	%r238, %r438, 8;
	and.b32  	%r438, %r238, 31;
	shl.b32 	%r239, %r238, 2;
	cvt.u64.u32 	%rd268, %r239;
	and.b64  	%rd269, %rd268, 124;
	add.s64 	%rd270, %rd3, %rd269;
	ld.local.u32 	%r240, [%rd270];
	ld.local.u32 	%r241, [%rd256];
	add.s32 	%r242, %r241, %r240;
	st.local.u32 	[%rd267], %r242;
	shr.u32 	%r243, %r242, 1;
	and.b32  	%r244, %r243, 15;
	ld.global.u8 	%r245, [%rd241+7];
	setp.eq.s32 	%p17, %r244, %r245;
	selp.b32 	%r246, %r451, 0, %p10;
	selp.b32 	%r247, %r246, 0, %p11;
	selp.b32 	%r248, %r247, 0, %p12;
	selp.b32 	%r249, %r248, 0, %p13;
	selp.b32 	%r250, %r249, 0, %p14;
	selp.b32 	%r251, %r250, 0, %p15;
	selp.b32 	%r252, %r251, 0, %p16;
	selp.b32 	%r451, %r252, 0, %p17;
	add.s64 	%rd523, %rd523, 8;
	setp.ne.s64 	%p18, %rd523, %rd17;
	mov.u64 	%rd525, %rd17;
	@%p18 bra 	$L__BB0_23;
$L__BB0_24:
	setp.eq.s64 	%p19, %rd13, 0;
	@%p19 bra 	$L__BB0_32;
	add.s64 	%rd271, %rd13, -1;
	setp.lt.u64 	%p20, %rd271, 3;
	@%p20 bra 	$L__BB0_27;
	shl.b32 	%r254, %r438, 2;
	add.s32 	%r255, %r254, 4;
	cvt.u64.u32 	%rd272, %r255;
	and.b64  	%rd273, %rd272, 124;
	add.s64 	%rd274, %rd3, %rd273;
	ld.local.u32 	%r256, [%rd274];
	add.s32 	%r257, %r254, 116;
	cvt.u64.u32 	%rd275, %r257;
	and.b64  	%rd276, %rd275, 124;
	add.s64 	%rd277, %rd3, %rd276;
	ld.local.u32 	%r258, [%rd277];
	add.s32 	%r259, %r258, %r256;
	mul.wide.u32 	%rd278, %r438, 4;
	add.s64 	%rd279, %rd3, %rd278;
	st.local.u32 	[%rd279], %r259;
	shr.u32 	%r260, %r259, 1;
	and.b32  	%r262, %r260, 15;
	add.s64 	%rd280, %rd1, %rd525;
	ld.global.u8 	%rs15, [%rd280];
	cvt.u32.u16 	%r263, %rs15;
	and.b32  	%r264, %r263, 255;
	setp.eq.s32 	%p21, %r262, %r264;
	add.s64 	%rd281, %rd525, 1;
	and.b64  	%rd282, %rd281, 4294967295;
	add.s32 	%r265, %r254, 8;
	cvt.u64.u32 	%rd283, %r265;
	and.b64  	%rd284, %rd283, 124;
	add.s64 	%rd285, %rd3, %rd284;
	ld.local.u32 	%r266, [%rd285];
	add.s32 	%r267, %r254, 120;
	cvt.u64.u32 	%rd286, %r267;
	and.b64  	%rd287, %rd286, 124;
	add.s64 	%rd288, %rd3, %rd287;
	ld.local.u32 	%r268, [%rd288];
	add.s32 	%r269, %r268, %r266;
	st.local.u32 	[%rd274], %r269;
	shr.u32 	%r270, %r269, 1;
	and.b32  	%r272, %r270, 15;
	add.s64 	%rd289, %rd1, %rd282;
	ld.global.u8 	%rs17, [%rd289];
	cvt.u32.u16 	%r273, %rs17;
	and.b32  	%r274, %r273, 255;
	setp.eq.s32 	%p22, %r272, %r274;
	add.s64 	%rd290, %rd525, 2;
	and.b64  	%rd291, %rd290, 4294967295;
	add.s32 	%r275, %r254, 12;
	cvt.u64.u32 	%rd292, %r275;
	and.b64  	%rd293, %rd292, 124;
	add.s64 	%rd294, %rd3, %rd293;
	ld.local.u32 	%r276, [%rd294];
	add.s32 	%r277, %r254, -4;
	cvt.u64.u32 	%rd295, %r277;
	and.b64  	%rd296, %rd295, 124;
	add.s64 	%rd297, %rd3, %rd296;
	ld.local.u32 	%r278, [%rd297];
	add.s32 	%r279, %r278, %r276;
	st.local.u32 	[%rd285], %r279;
	shr.u32 	%r280, %r279, 1;
	and.b32  	%r282, %r280, 15;
	add.s64 	%rd298, %rd1, %rd291;
	ld.global.u8 	%rs19, [%rd298];
	cvt.u32.u16 	%r283, %rs19;
	and.b32  	%r284, %r283, 255;
	setp.eq.s32 	%p23, %r282, %r284;
	add.s64 	%rd299, %rd525, 3;
	and.b64  	%rd300, %rd299, 4294967295;
	add.s32 	%r285, %r438, 4;
	and.b32  	%r438, %r285, 31;
	shl.b32 	%r286, %r285, 2;
	cvt.u64.u32 	%rd301, %r286;
	and.b64  	%rd302, %rd301, 124;
	add.s64 	%rd303, %rd3, %rd302;
	ld.local.u32 	%r287, [%rd303];
	and.b64  	%rd304, %rd278, 124;
	add.s64 	%rd305, %rd3, %rd304;
	ld.local.u32 	%r288, [%rd305];
	add.s32 	%r289, %r288, %r287;
	st.local.u32 	[%rd294], %r289;
	shr.u32 	%r290, %r289, 1;
	and.b32  	%r291, %r290, 15;
	add.s64 	%rd306, %rd1, %rd300;
	ld.global.u8 	%r292, [%rd306];
	setp.eq.s32 	%p24, %r291, %r292;
	selp.b32 	%r293, %r451, 0, %p21;
	selp.b32 	%r294, %r293, 0, %p22;
	selp.b32 	%r295, %r294, 0, %p23;
	selp.b32 	%r451, %r295, 0, %p24;
	add.s64 	%rd307, %rd525, 4;
	and.b64  	%rd525, %rd307, 4294967295;
$L__BB0_27:
	setp.eq.s64 	%p25, %rd14, 0;
	@%p25 bra 	$L__BB0_32;
	setp.eq.s64 	%p26, %rd14, 1;
	@%p26 bra 	$L__BB0_30;
	shl.b32 	%r297, %r438, 2;
	add.s32 	%r298, %r297, 4;
	cvt.u64.u32 	%rd308, %r298;
	and.b64  	%rd309, %rd308, 124;
	add.s64 	%rd310, %rd3, %rd309;
	ld.local.u32 	%r299, [%rd310];
	add.s32 	%r300, %r297, 116;
	cvt.u64.u32 	%rd311, %r300;
	and.b64  	%rd312, %rd311, 124;
	add.s64 	%rd313, %rd3, %rd312;
	ld.local.u32 	%r301, [%rd313];
	add.s32 	%r302, %r301, %r299;
	mul.wide.u32 	%rd314, %r438, 4;
	add.s64 	%rd315, %rd3, %rd314;
	st.local.u32 	[%rd315], %r302;
	shr.u32 	%r303, %r302, 1;
	and.b32  	%r305, %r303, 15;
	add.s64 	%rd316, %rd1, %rd525;
	ld.global.u8 	%rs21, [%rd316];
	cvt.u32.u16 	%r306, %rs21;
	and.b32  	%r307, %r306, 255;
	setp.eq.s32 	%p27, %r305, %r307;
	add.s64 	%rd317, %rd525, 1;
	and.b64  	%rd318, %rd317, 4294967295;
	add.s32 	%r308, %r438, 2;
	and.b32  	%r438, %r308, 31;
	shl.b32 	%r309, %r308, 2;
	cvt.u64.u32 	%rd319, %r309;
	and.b64  	%rd320, %rd319, 124;
	add.s64 	%rd321, %rd3, %rd320;
	ld.local.u32 	%r310, [%rd321];
	add.s32 	%r311, %r297, 120;
	cvt.u64.u32 	%rd322, %r311;
	and.b64  	%rd323, %rd322, 124;
	add.s64 	%rd324, %rd3, %rd323;
	ld.local.u32 	%r312, [%rd324];
	add.s32 	%r313, %r312, %r310;
	st.local.u32 	[%rd310], %r313;
	shr.u32 	%r314, %r313, 1;
	and.b32  	%r315, %r314, 15;
	add.s64 	%rd325, %rd1, %rd318;
	ld.global.u8 	%r316, [%rd325];
	setp.eq.s32 	%p28, %r315, %r316;
	selp.b32 	%r317, %r451, 0, %p27;
	selp.b32 	%r451, %r317, 0, %p28;
	add.s64 	%rd326, %rd525, 2;
	and.b64  	%rd525, %rd326, 4294967295;
$L__BB0_30:
	setp.eq.s64 	%p29, %rd18, 0;
	@%p29 bra 	$L__BB0_32;
	shl.b32 	%r318, %r438, 2;
	add.s32 	%r319, %r318, 4;
	cvt.u64.u32 	%rd327, %r319;
	and.b64  	%rd328, %rd327, 124;
	add.s64 	%rd329, %rd3, %rd328;
	ld.local.u32 	%r320, [%rd329];
	add.s32 	%r321, %r318, 116;
	cvt.u64.u32 	%rd330, %r321;
	and.b64  	%rd331, %rd330, 124;
	add.s64 	%rd332, %rd3, %rd331;
	ld.local.u32 	%r322, [%rd332];
	add.s32 	%r323, %r322, %r320;
	mul.wide.u32 	%rd333, %r438, 4;
	add.s64 	%rd334, %rd3, %rd333;
	st.local.u32 	[%rd334], %r323;
	shr.u32 	%r324, %r323, 1;
	and.b32  	%r325, %r324, 15;
	add.s64 	%rd335, %rd1, %rd525;
	ld.global.u8 	%r326, [%rd335];
	setp.eq.s32 	%p30, %r325, %r326;
	selp.b32 	%r451, %r451, 0, %p30;
$L__BB0_32:
	setp.eq.s32 	%p31, %r451, 0;
	@%p31 bra 	$L__BB0_10;
$L__BB0_33:
	cvta.to.global.u64 	%rd516, %rd33;
	st.global.u32 	[%rd516], %r452;
	cvta.to.global.u64 	%rd517, %rd34;
	mov.b32 	%r429, 1;
	st.global.u32 	[%rd517], %r429;
$L__BB0_34:
	ret;

}


// ===== COMPILED SASS (sm_100) =====

	.target	sm_100

	.elftype	@"ET_EXEC"


//--------------------- .note.nv.tkinfo           --------------------------
	.section	.note.nv.tkinfo,"",@"SHT_NOTE"
	.sectionflags	@"SHF_NOTE_NV_TKINFO"
	.tkinfo
        /*0018*/ 	.word	0x00000002
        /*0030*/ 	.string	""
        /*0030*/ 	.string	"ptxas"
        /*0030*/ 	.string	"Cuda compilation tools, release 13.0, V13.0.88"
        /*0030*/ 	.string	"Build cuda_13.0.r13.0/compiler.36424714_0"
        /*0030*/ 	.string	"-arch sm_100 -m 64 "



//--------------------- .note.nv.cuinfo           --------------------------
	.section	.note.nv.cuinfo,"",@"SHT_NOTE"
	.sectionflags	@"SHF_NOTE_NV_CUINFO"
        /*0018*/ 	.short	0x0002
        /*001a*/ 	.short	0x0064
        /*001c*/ 	.short	0x0082
	.zero		2


//--------------------- .nv.info                  --------------------------
	.section	.nv.info,"",@"SHT_CUDA_INFO"
	.align	4


	//----- nvinfo : EIATTR_REGCOUNT
	.align		4
        /*0000*/ 	.byte	0x04, 0x2f
        /*0002*/ 	.short	(.L_1 - .L_0)
	.align		4
.L_0:
        /*0004*/ 	.word	index@(_Z7collidePhPjS0_jmm)
        /*0008*/ 	.word	0x00000026


	//----- nvinfo : EIATTR_FRAME_SIZE
	.align		4
.L_1:
        /*000c*/ 	.byte	0x04, 0x11
        /*000e*/ 	.short	(.L_3 - .L_2)
	.align		4
.L_2:
        /*0010*/ 	.word	index@(_Z7collidePhPjS0_jmm)
        /*0014*/ 	.word	0x000005e0


	//----- nvinfo : EIATTR_MIN_STACK_SIZE
	.align		4
.L_3:
        /*0018*/ 	.byte	0x04, 0x12
        /*001a*/ 	.short	(.L_5 - .L_4)
	.align		4
.L_4:
        /*001c*/ 	.word	index@(_Z7collidePhPjS0_jmm)
        /*0020*/ 	.word	0x000005e0
.L_5:


//--------------------- .nv.compat                --------------------------
	.section	.nv.compat,"",@"SHT_CUDA_COMPAT_INFO"
	.align	4
        /*0000*/ 	.byte	0x02, 0x09, 0x00, 0x00, 0x02, 0x02, 0x01, 0x00, 0x02, 0x05, 0x05, 0x00, 0x03, 0x07, 0x01, 0x01
        /*0010*/ 	.byte	0x02, 0x03, 0x00, 0x00, 0x02, 0x06, 0x01, 0x00, 0x04, 0x0b, 0x08, 0x00, 0x09, 0x00, 0x00, 0x00
        /*0020*/ 	.byte	0x00, 0x00, 0x00, 0x00


//--------------------- .nv.info._Z7collidePhPjS0_jmm --------------------------
	.section	.nv.info._Z7collidePhPjS0_jmm,"",@"SHT_CUDA_INFO"
	.sectionflags	@""
	.align	4


	//----- nvinfo : EIATTR_CUDA_API_VERSION
	.align		4
        /*0000*/ 	.byte	0x04, 0x37
        /*0002*/ 	.short	(.L_7 - .L_6)
.L_6:
        /*0004*/ 	.word	0x00000082


	//----- nvinfo : EIATTR_KPARAM_INFO
	.align		4
.L_7:
        /*0008*/ 	.byte	0x04, 0x17
        /*000a*/ 	.short	(.L_9 - .L_8)
.L_8:
        /*000c*/ 	.word	0x00000000
        /*0010*/ 	.short	0x0005
        /*0012*/ 	.short	0x0028
        /*0014*/ 	.byte	0x00, 0xf0, 0x21, 0x00


	//----- nvinfo : EIATTR_KPARAM_INFO
	.align		4
.L_9:
        /*0018*/ 	.byte	0x04, 0x17
        /*001a*/ 	.short	(.L_11 - .L_10)
.L_10:
        /*001c*/ 	.word	0x00000000
        /*0020*/ 	.short	0x0004
        /*0022*/ 	.short	0x0020
        /*0024*/ 	.byte	0x00, 0xf0, 0x21, 0x00


	//----- nvinfo : EIATTR_KPARAM_INFO
	.align		4
.L_11:
        /*0028*/ 	.byte	0x04, 0x17
        /*002a*/ 	.short	(.L_13 - .L_12)
.L_12:
        /*002c*/ 	.word	0x00000000
        /*0030*/ 	.short	0x0003
        /*0032*/ 	.short	0x0018
        /*0034*/ 	.byte	0x00, 0xf0, 0x11, 0x00


	//----- nvinfo : EIATTR_KPARAM_INFO
	.align		4
.L_13:
        /*0038*/ 	.byte	0x04, 0x17
        /*003a*/ 	.short	(.L_15 - .L_14)
.L_14:
        /*003c*/ 	.word	0x00000000
        /*0040*/ 	.short	0x0002
        /*0042*/ 	.short	0x0010
        /*0044*/ 	.byte	0x00, 0xf5, 0x21, 0x00


	//----- nvinfo : EIATTR_KPARAM_INFO
	.align		4
.L_15:
        /*0048*/ 	.byte	0x04, 0x17
        /*004a*/ 	.short	(.L_17 - .L_16)
.L_16:
        /*004c*/ 	.word	0x00000000
        /*0050*/ 	.short	0x0001
        /*0052*/ 	.short	0x0008
        /*0054*/ 	.byte	0x00, 0xf5, 0x21, 0x00


	//----- nvinfo : EIATTR_KPARAM_INFO
	.align		4
.L_17:
        /*0058*/ 	.byte	0x04, 0x17
        /*005a*/ 	.short	(.L_19 - .L_18)
.L_18:
        /*005c*/ 	.word	0x00000000
        /*0060*/ 	.short	0x0000
        /*0062*/ 	.short	0x0000
        /*0064*/ 	.byte	0x00, 0xf5, 0x21, 0x00


	//----- nvinfo : EIATTR_SPARSE_MMA_MASK
	.align		4
.L_19:
        /*0068*/ 	.byte	0x03, 0x50
        /*006a*/ 	.short	0x0000


	//----- nvinfo : EIATTR_MAXREG_COUNT
	.align		4
        /*006c*/ 	.byte	0x03, 0x1b
        /*006e*/ 	.short	0x00ff


	//----- nvinfo : EIATTR_MERCURY_ISA_VERSION
	.align		4
        /*0070*/ 	.byte	0x03, 0x5f
        /*0072*/ 	.short	0x0101


	//----- nvinfo : EIATTR_VRC_CTA_INIT_COUNT
	.align		4
        /*0074*/ 	.byte	0x02, 0x4a
	.zero		1
	.zero		1


	//----- nvinfo : EIATTR_EXIT_INSTR_OFFSETS
	.align		4
        /*0078*/ 	.byte	0x04, 0x1c
        /*007a*/ 	.short	(.L_21 - .L_20)


	//   ....[0]....
.L_20:
        /*007c*/ 	.word	0x00007560


	//   ....[1]....
        /*0080*/ 	.word	0x000075e0


	//----- nvinfo : EIATTR_CRS_STACK_SIZE
	.align		4
.L_21:
        /*0084*/ 	.byte	0x04, 0x1e
        /*0086*/ 	.short	(.L_23 - .L_22)
.L_22:
        /*0088*/ 	.word	0x00000000


	//----- nvinfo : EIATTR_CBANK_PARAM_SIZE
	.align		4
.L_23:
        /*008c*/ 	.byte	0x03, 0x19
        /*008e*/ 	.short	0x0030


	//----- nvinfo : EIATTR_PARAM_CBANK
	.align		4
        /*0090*/ 	.byte	0x04, 0x0a
        /*0092*/ 	.short	(.L_25 - .L_24)
	.align		4
.L_24:
        /*0094*/ 	.word	index@(.nv.constant0._Z7collidePhPjS0_jmm)
        /*0098*/ 	.short	0x0380
        /*009a*/ 	.short	0x0030


	//----- nvinfo : EIATTR_SW_WAR
	.align		4
.L_25:
        /*009c*/ 	.byte	0x04, 0x36
        /*009e*/ 	.short	(.L_27 - .L_26)
.L_26:
        /*00a0*/ 	.word	0x00000008
.L_27:


//--------------------- .nv.callgraph             --------------------------
	.section	.nv.callgraph,"",@"SHT_CUDA_CALLGRAPH"
	.align	4
	.sectionentsize	8
	.align		4
        /*0000*/ 	.word	0x00000000
	.align		4
        /*0004*/ 	.word	0xffffffff
	.align		4
        /*0008*/ 	.word	0x00000000
	.align		4
        /*000c*/ 	.word	0xfffffffe
	.align		4
        /*0010*/ 	.word	0x00000000
	.align		4
        /*0014*/ 	.word	0xfffffffd
	.align		4
        /*0018*/ 	.word	0x00000000
	.align		4
        /*001c*/ 	.word	0xfffffffc


//--------------------- .text._Z7collidePhPjS0_jmm --------------------------
	.section	.text._Z7collidePhPjS0_jmm,"ax",@progbits
	.align	128
        .global         _Z7collidePhPjS0_jmm
        .type           _Z7collidePhPjS0_jmm,@function
        .size           _Z7collidePhPjS0_jmm,(.L_x_18 - _Z7collidePhPjS0_jmm)
        .other          _Z7collidePhPjS0_jmm,@"STO_CUDA_ENTRY STV_DEFAULT"
_Z7collidePhPjS0_jmm:
.text._Z7collidePhPjS0_jmm:
[----:B------:R-:W0:Y:S01]  /*0000*/  LDC R1, c[0x0][0x37c] ;  /* 0x0000df00ff017b82 */ /* 0x000e220000000800 */
[----:B------:R-:W1:Y:S01]  /*0010*/  S2R R28, SR_CTAID.X ;  /* 0x00000000001c7919 */ /* 0x000e620000002500 */
[----:B------:R-:W2:Y:S01]  /*0020*/  LDCU.64 UR6, c[0x0][0x3a8] ;  /* 0x00007500ff0677ac */ /* 0x000ea20008000a00 */
[----:B0-----:R-:W-:Y:S01]  /*0030*/  IADD3 R1, PT, PT, R1, -0x5e0, RZ ;  /* 0xfffffa2001017810 */ /* 0x001fe20007ffe0ff */
[----:B------:R-:W0:Y:S01]  /*0040*/  S2R R3, SR_TID.X ;  /* 0x0000000000037919 */ /* 0x000e220000002100 */
[----:B------:R-:W3:Y:S03]  /*0050*/  LDCU UR4, c[0x0][0x398] ;  /* 0x00007300ff0477ac */ /* 0x000ee60008000800 */
[----:B------:R-:W-:Y:S01]  /*0060*/  VIADD R0, R1, 0x560 ;  /* 0x0000056001007836 */ /* 0x000fe20000000000 */
[----:B------:R-:W4:Y:S01]  /*0070*/  LDCU.64 UR8, c[0x0][0x358] ;  /* 0x00006b00ff0877ac */ /* 0x000f220008000a00 */
[----:B--2---:R-:W-:-:S04]  /*0080*/  UISETP.NE.U32.AND UP0, UPT, UR6, URZ, UPT ;  /* 0x000000ff0600728c */ /* 0x004fc8000bf05070 */
[----:B------:R-:W-:Y:S02]  /*0090*/  UISETP.NE.AND.EX UP0, UPT, UR7, URZ, UPT, UP0 ;  /* 0x000000ff0700728c */ /* 0x000fe4000bf05300 */
[----:B---3--:R-:W-:Y:S01]  /*00a0*/  USHF.L.U32 UR4, UR4, 0x18, URZ ;  /* 0x0000001804047899 */ /* 0x008fe200080006ff */
[----:B-1----:R-:W-:Y:S01]  /*00b0*/  IMAD.U32 R28, R28, 0x10000, RZ ;  /* 0x000100001c1c7824 */ /* 0x002fe200078e00ff */
[----:B0-----:R-:W-:-:S04]  /*00c0*/  SHF.L.U32 R3, R3, 0x8, RZ ;  /* 0x0000000803037819 */ /* 0x001fc800000006ff */
[----:B------:R-:W-:Y:S01]  /*00d0*/  LOP3.LUT R28, R3, UR4, R28, 0xfe, !PT ;  /* 0x00000004031c7c12 */ /* 0x000fe2000f8efe1c */
[----:B----4-:R-:W-:Y:S06]  /*00e0*/  BRA.U UP0, `(.L_x_0) ;  /* 0x0000003100287547 */ /* 0x010fec000b800000 */
[----:B------:R-:W-:-:S06]  /*00f0*/  IMAD.WIDE.U32 R2, R28, 0x41a7, RZ ;  /* 0x000041a71c027825 */ /* 0x000fcc00078e00ff */
[----:B------:R-:W-:-:S04]  /*0100*/  IMAD.WIDE.U32 R4, R3, 0x10001, RZ ;  /* 0x0001000103047825 */ /* 0x000fc800078e00ff */
[----:B------:R-:W-:-:S04]  /*0110*/  IMAD.WIDE.U32 R6, P0, R2, 0x8000, R4 ;  /* 0x0000800002067825 */ /* 0x000fc80007800004 */
[----:B------:R-:W-:Y:S01]  /*0120*/  IMAD.WIDE.U32 R4, R2, 0x10001, RZ ;  /* 0x0001000102047825 */ /* 0x000fe200078e00ff */
[----:B------:R-:W-:-:S03]  /*0130*/  IADD3.X R9, PT, PT, RZ, RZ, RZ, P0, !PT ;  /* 0x000000ffff097210 */ /* 0x000fc600007fe4ff */
[----:B------:R-:W-:Y:S01]  /*0140*/  IMAD.MOV.U32 R8, RZ, RZ, R7 ;  /* 0x000000ffff087224 */ /* 0x000fe200078e0007 */
[----:B------:R-:W-:-:S05]  /*0150*/  IADD3 RZ, P0, PT, R5, R6, RZ ;  /* 0x0000000605ff7210 */ /* 0x000fca0007f1e0ff */
[----:B------:R-:W-:-:S05]  /*0160*/  IMAD.WIDE.U32.X R4, R3, 0x8000, R8, P0 ;  /* 0x0000800003047825 */ /* 0x000fca00000e0408 */
[--C-:B------:R-:W-:Y:S02]  /*0170*/  SHF.R.U64 R7, R4, 0xe, R5.reuse ;  /* 0x0000000e04077819 */ /* 0x100fe40000001205 */
[----:B------:R-:W-:-:S03]  /*0180*/  SHF.R.U32.HI R4, RZ, 0xe, R5 ;  /* 0x0000000eff047819 */ /* 0x000fc60000011605 */
[----:B------:R-:W-:-:S04]  /*0190*/  IMAD.WIDE.U32 R2, R7, -0x7fffffff, R2 ;  /* 0x8000000107027825 */ /* 0x000fc800078e0002 */
[----:B------:R-:W-:Y:S01]  /*01a0*/  IMAD R4, R4, -0x7fffffff, RZ ;  /* 0x8000000104047824 */ /* 0x000fe200078e02ff */
[----:B------:R-:W-:-:S04]  /*01b0*/  MOV R29, R2 ;  /* 0x00000002001d7202 */ /* 0x000fc80000000f00 */
[----:B------:R-:W-:Y:S01]  /*01c0*/  IADD3 R3, PT, PT, R3, -R7, R4 ;  /* 0x8000000703037210 */ /* 0x000fe20007ffe004 */
[----:B------:R-:W-:-:S04]  /*01d0*/  IMAD.WIDE.U32 R4, R2, 0x41a7, RZ ;  /* 0x000041a702047825 */ /* 0x000fc800078e00ff */
[----:B------:R-:W-:-:S05]  /*01e0*/  IMAD R3, R3, 0x41a7, RZ ;  /* 0x000041a703037824 */ /* 0x000fca00078e02ff */
[----:B------:R-:W-:-:S05]  /*01f0*/  IADD3 R5, PT, PT, R5, R3, RZ ;  /* 0x0000000305057210 */ /* 0x000fca0007ffe0ff */
[----:B------:R-:W-:-:S04]  /*0200*/  IMAD.WIDE.U32 R6, R5, 0x8001, RZ ;  /* 0x0000800105067825 */ /* 0x000fc800078e00ff */
[----:B------:R-:W-:-:S04]  /*0210*/  IMAD.WIDE.U32 R8, P0, R4, 0x4000, R6 ;  /* 0x0000400004087825 */ /* 0x000fc80007800006 */
[----:B------:R-:W-:Y:S01]  /*0220*/  IMAD.WIDE.U32 R6, R4, 0x8001, RZ ;  /* 0x0000800104067825 */ /* 0x000fe200078e00ff */
[----:B------:R-:W-:-:S03]  /*0230*/  MOV R10, R9 ;  /* 0x00000009000a7202 */ /* 0x000fc60000000f00 */
[----:B------:R-:W-:Y:S01]  /*0240*/  IMAD.X R11, RZ, RZ, RZ, P0 ;  /* 0x000000ffff0b7224 */ /* 0x000fe200000e06ff */
[----:B------:R-:W-:-:S05]  /*0250*/  IADD3 RZ, P0, PT, R7, R8, RZ ;  /* 0x0000000807ff7210 */ /* 0x000fca0007f1e0ff */
[----:B------:R-:W-:-:S05]  /*0260*/  IMAD.WIDE.U32.X R6, R5, 0x4000, R10, P0 ;  /* 0x0000400005067825 */ /* 0x000fca00000e040a */
[--C-:B------:R-:W-:Y:S02]  /*0270*/  SHF.R.U64 R3, R6, 0xd, R7.reuse ;  /* 0x0000000d06037819 */ /* 0x100fe40000001207 */
[----:B------:R-:W-:-:S03]  /*0280*/  SHF.R.U32.HI R6, RZ, 0xd, R7 ;  /* 0x0000000dff067819 */ /* 0x000fc60000011607 */
[----:B------:R-:W-:-:S04]  /*0290*/  IMAD.WIDE.U32 R18, R3, -0x7fffffff, R4 ;  /* 0x8000000103127825 */ /* 0x000fc800078e0004 */
[----:B------:R-:W-:Y:S02]  /*02a0*/  IMAD R6, R6, -0x7fffffff, RZ ;  /* 0x8000000106067824 */ /* 0x000fe400078e02ff */
[----:B------:R-:W-:-:S03]  /*02b0*/  IMAD.WIDE.U32 R4, R18, 0x41a7, RZ ;  /* 0x000041a712047825 */ /* 0x000fc600078e00ff */
[----:B------:R-:W-:Y:S01]  /*02c0*/  IADD3 R3, PT, PT, R19, -R3, R6 ;  /* 0x8000000313037210 */ /* 0x000fe20007ffe006 */
[----:B------:R-:W-:-:S04]  /*02d0*/  IMAD.MOV.U32 R30, RZ, RZ, R18 ;  /* 0x000000ffff1e7224 */ /* 0x000fc800078e0012 */
[----:B------:R-:W-:-:S04]  /*02e0*/  IMAD R3, R3, 0x41a7, RZ ;  /* 0x000041a703037824 */ /* 0x000fc800078e02ff */
[----:B------:R-:W-:-:S04]  /*02f0*/  IMAD.IADD R5, R5, 0x1, R3 ;  /* 0x0000000105057824 */ /* 0x000fc800078e0203 */
        /* <DEDUP_REMOVED lines=14> */
[----:B------:R-:W-:Y:S01]  /*03e0*/  IMAD R3, R3, 0x41a7, RZ ;  /* 0x000041a703037824 */ /* 0x000fe200078e02ff */
[----:B------:R-:W-:Y:S04]  /*03f0*/  STL.128 [R1], R28 ;  /* 0x0000001c01007387 */ /* 0x000fe80000100c00 */
        /* <DEDUP_REMOVED lines=11> */
[----:B------:R-:W-:-:S05]  /*04b0*/  IMAD R6, R6, -0x7fffffff, RZ ;  /* 0x8000000106067824 */ /* 0x000fca00078e02ff */
[----:B------:R-:W-:Y:S01]  /*04c0*/  IADD3 R3, PT, PT, R5, -R3, R6 ;  /* 0x8000000305037210 */ /* 0x000fe20007ffe006 */
[----:B------:R-:W-:-:S04]  /*04d0*/  IMAD.WIDE.U32 R6, R4, 0x41a7, RZ ;  /* 0x000041a704067825 */ /* 0x000fc800078e00ff */
        /* <DEDUP_REMOVED lines=45> */
[----:B------:R-:W-:-:S05]  /*07b0*/  IADD3 R3, PT, PT, R9, -R3, R10 ;  /* 0x8000000309037210 */ /* 0x000fca0007ffe00a */
        /* <DEDUP_REMOVED lines=15> */
[----:B------:R-:W-:-:S04]  /*08b0*/  IMAD.WIDE.U32 R22, R14, 0x8001, RZ ;  /* 0x000080010e167825 */ /* 0x000fc800078e00ff */
[----:B------:R-:W-:-:S04]  /*08c0*/  IMAD R3, R3, 0x41a7, RZ ;  /* 0x000041a703037824 */ /* 0x000fc800078e02ff */
[----:B------:R-:W-:-:S04]  /*08d0*/  IMAD.IADD R15, R15, 0x1, R3 ;  /* 0x000000010f0f7824 */ /* 0x000fc800078e0203 */
[----:B------:R-:W-:-:S04]  /*08e0*/  IMAD.WIDE.U32 R10, R15, 0x8001, RZ ;  /* 0x000080010f0a7825 */ /* 0x000fc800078e00ff */
[----:B------:R-:W-:-:S04]  /*08f0*/  IMAD.WIDE.U32 R10, P0, R14, 0x4000, R10 ;  /* 0x000040000e0a7825 */ /* 0x000fc8000780000a */
[----:B------:R-:W-:Y:S01]  /*0900*/  IMAD.MOV.U32 R22, RZ, RZ, R11 ;  /* 0x000000ffff167224 */ /* 0x000fe200078e000b */
[----:B------:R-:W-:Y:S02]  /*0910*/  IADD3 RZ, P1, PT, R23, R10, RZ ;  /* 0x0000000a17ff7210 */ /* 0x000fe40007f3e0ff */
[----:B------:R-:W-:-:S03]  /*0920*/  IADD3.X R23, PT, PT, RZ, RZ, RZ, P0, !PT ;  /* 0x000000ffff177210 */ /* 0x000fc600007fe4ff */
[----:B------:R-:W-:-:S05]  /*0930*/  IMAD.WIDE.U32.X R10, R15, 0x4000, R22, P1 ;  /* 0x000040000f0a7825 */ /* 0x000fca00008e0416 */
[--C-:B------:R-:W-:Y:S02]  /*0940*/  SHF.R.U64 R3, R10, 0xd, R11.reuse ;  /* 0x0000000d0a037819 */ /* 0x100fe4000000120b */
[----:B------:R-:W-:-:S03]  /*0950*/  SHF.R.U32.HI R10, RZ, 0xd, R11 ;  /* 0x0000000dff0a7819 */ /* 0x000fc6000001160b */
[----:B------:R-:W-:-:S04]  /*0960*/  IMAD.WIDE.U32 R14, R3, -0x7fffffff, R14 ;  /* 0x80000001030e7825 */ /* 0x000fc800078e000e */
[----:B------:R-:W-:-:S05]  /*0970*/  IMAD R10, R10, -0x7fffffff, RZ ;  /* 0x800000010a0a7824 */ /* 0x000fca00078e02ff */
[----:B------:R-:W-:Y:S01]  /*0980*/  IADD3 R3, PT, PT, R15, -R3, R10 ;  /* 0x800000030f037210 */ /* 0x000fe20007ffe00a */
[----:B------:R-:W-:-:S04]  /*0990*/  IMAD.WIDE.U32 R10, R14, 0x41a7, RZ ;  /* 0x000041a70e0a7825 */ /* 0x000fc800078e00ff */
[----:B------:R-:W-:Y:S02]  /*09a0*/  IMAD R3, R3, 0x41a7, RZ ;  /* 0x000041a703037824 */ /* 0x000fe400078e02ff */
[----:B------:R-:W-:-:S03]  /*09b0*/  IMAD.WIDE.U32 R24, R10, 0x8001, RZ ;  /* 0x000080010a187825 */ /* 0x000fc600078e00ff */
[----:B------:R-:W-:-:S05]  /*09c0*/  IADD3 R11, PT, PT, R11, R3, RZ ;  /* 0x000000030b0b7210 */ /* 0x000fca0007ffe0ff */
        /* <DEDUP_REMOVED lines=9> */
[----:B------:R-:W-:Y:S02]  /*0a60*/  IMAD R7, R7, -0x7fffffff, RZ ;  /* 0x8000000107077824 */ /* 0x000fe400078e02ff */
[----:B------:R-:W-:-:S03]  /*0a70*/  IMAD.WIDE.U32 R10, R12, 0x41a7, RZ ;  /* 0x000041a70c0a7825 */ /* 0x000fc600078e00ff */
[----:B------:R-:W-:Y:S01]  /*0a80*/  IADD3 R3, PT, PT, R13, -R3, R7 ;  /* 0x800000030d037210 */ /* 0x000fe20007ffe007 */
[----:B------:R-:W-:Y:S02]  /*0a90*/  IMAD.MOV.U32 R7, RZ, RZ, R8 ;  /* 0x000000ffff077224 */ /* 0x000fe400078e0008 */
[----:B------:R-:W-:-:S03]  /*0aa0*/  IMAD.WIDE.U32 R24, R10, 0x8001, RZ ;  /* 0x000080010a187825 */ /* 0x000fc600078e00ff */
[----:B------:R0:W-:Y:S01]  /*0ab0*/  STL.128 [R1+0x10], R4 ;  /* 0x0000100401007387 */ /* 0x0001e20000100c00 */
[----:B------:R-:W-:-:S05]  /*0ac0*/  IMAD R3, R3, 0x41a7, RZ ;  /* 0x000041a703037824 */ /* 0x000fca00078e02ff */
        /* <DEDUP_REMOVED lines=18> */
[----:B------:R-:W-:Y:S01]  /*0bf0*/  IMAD.X R27, RZ, RZ, RZ, P0 ;  /* 0x000000ffff1b7224 */ /* 0x000fe200000e06ff */
[----:B------:R-:W-:Y:S02]  /*0c00*/  IADD3 RZ, P0, PT, R23, R24, RZ ;  /* 0x0000001817ff7210 */ /* 0x000fe40007f1e0ff */
[----:B------:R-:W-:-:S05]  /*0c10*/  MOV R26, R25 ;  /* 0x00000019001a7202 */ /* 0x000fca0000000f00 */
[----:B------:R-:W-:-:S05]  /*0c20*/  IMAD.WIDE.U32.X R22, R9, 0x4000, R26, P0 ;  /* 0x0000400009167825 */ /* 0x000fca00000e041a */
[--C-:B------:R-:W-:Y:S02]  /*0c30*/  SHF.R.U64 R3, R22, 0xd, R23.reuse ;  /* 0x0000000d16037819 */ /* 0x100fe40000001217 */
[----:B------:R-:W-:-:S03]  /*0c40*/  SHF.R.U32.HI R11, RZ, 0xd, R23 ;  /* 0x0000000dff0b7819 */ /* 0x000fc60000011617 */
[----:B------:R-:W-:-:S04]  /*0c50*/  IMAD.WIDE.U32 R8, R3, -0x7fffffff, R8 ;  /* 0x8000000103087825 */ /* 0x000fc800078e0008 */
[----:B------:R-:W-:Y:S02]  /*0c60*/  IMAD R11, R11, -0x7fffffff, RZ ;  /* 0x800000010b0b7824 */ /* 0x000fe400078e02ff */
[----:B------:R-:W-:-:S03]  /*0c70*/  IMAD.WIDE.U32 R22, R8, 0x41a7, RZ ;  /* 0x000041a708167825 */ /* 0x000fc600078e00ff */
[----:B------:R-:W-:Y:S01]  /*0c80*/  IADD3 R3, PT, PT, R9, -R3, R11 ;  /* 0x8000000309037210 */ /* 0x000fe20007ffe00b */
[----:B0-----:R-:W-:-:S04]  /*0c90*/  IMAD.WIDE.U32 R6, R22, 0x8001, RZ ;  /* 0x0000800116067825 */ /* 0x001fc800078e00ff */
        /* <DEDUP_REMOVED lines=9> */
[----:B------:R-:W-:Y:S02]  /*0d30*/  SHF.R.U32.HI R4, RZ, 0xd, R5 ;  /* 0x0000000dff047819 */ /* 0x000fe40000011605 */
[----:B------:R-:W-:Y:S01]  /*0d40*/  MOV R5, R14 ;  /* 0x0000000e00057202 */ /* 0x000fe20000000f00 */
[----:B------:R-:W-:-:S04]  /*0d50*/  IMAD.WIDE.U32 R22, R3, -0x7fffffff, R22 ;  /* 0x8000000103167825 */ /* 0x000fc800078e0016 */
[----:B------:R-:W-:Y:S02]  /*0d60*/  IMAD R4, R4, -0x7fffffff, RZ ;  /* 0x8000000104047824 */ /* 0x000fe400078e02ff */
[----:B------:R-:W-:-:S03]  /*0d70*/  IMAD.WIDE.U32 R6, R22, 0x41a7, RZ ;  /* 0x000041a716067825 */ /* 0x000fc600078e00ff */
[----:B------:R-:W-:Y:S01]  /*0d80*/  IADD3 R3, PT, PT, R23, -R3, R4 ;  /* 0x8000000317037210 */ /* 0x000fe20007ffe004 */
[----:B------:R-:W-:Y:S02]  /*0d90*/  IMAD.MOV.U32 R4, RZ, RZ, R16 ;  /* 0x000000ffff047224 */ /* 0x000fe400078e0010 */
[----:B------:R-:W-:-:S04]  /*0da0*/  IMAD.WIDE.U32 R16, R6, 0x8001, RZ ;  /* 0x0000800106107825 */ /* 0x000fc800078e00ff */
[----:B------:R-:W-:-:S05]  /*0db0*/  IMAD R3, R3, 0x41a7, RZ ;  /* 0x000041a703037824 */ /* 0x000fca00078e02ff */
        /* <DEDUP_REMOVED lines=9> */
[----:B------:R-:W-:Y:S01]  /*0e50*/  IMAD.WIDE.U32 R16, R3, -0x7fffffff, R6 ;  /* 0x8000000103107825 */ /* 0x000fe200078e0006 */
[----:B------:R-:W-:-:S03]  /*0e60*/  MOV R6, R12 ;  /* 0x0000000c00067202 */ /* 0x000fc60000000f00 */
[----:B------:R-:W-:Y:S02]  /*0e70*/  IMAD R14, R14, -0x7fffffff, RZ ;  /* 0x800000010e0e7824 */ /* 0x000fe400078e02ff */
[----:B------:R-:W-:-:S03]  /*0e80*/  IMAD.MOV.U32 R7, RZ, RZ, R10 ;  /* 0x000000ffff077224 */ /* 0x000fc600078e000a */
[----:B------:R-:W-:Y:S01]  /*0e90*/  IADD3 R3, PT, PT, R17, -R3, R14 ;  /* 0x8000000311037210 */ /* 0x000fe20007ffe00e */
[----:B------:R-:W-:Y:S01]  /*0ea0*/  IMAD.WIDE.U32 R14, R16, 0x41a7, RZ ;  /* 0x000041a7100e7825 */ /* 0x000fe200078e00ff */
[----:B------:R0:W-:Y:S03]  /*0eb0*/  STL.128 [R1+0x20], R4 ;  /* 0x0000200401007387 */ /* 0x0001e60000100c00 */
[----:B------:R-:W-:Y:S02]  /*0ec0*/  IMAD R3, R3, 0x41a7, RZ ;  /* 0x000041a703037824 */ /* 0x000fe400078e02ff */
[----:B------:R-:W-:-:S04]  /*0ed0*/  IMAD.WIDE.U32 R12, R14, 0x8001, RZ ;  /* 0x000080010e0c7825 */ /* 0x000fc800078e00ff */
        /* <DEDUP_REMOVED lines=49> */
[----:B------:R-:W-:-:S03]  /*11f0*/  IMAD.WIDE.U32 R24, P0, R6, 0x4000, R24 ;  /* 0x0000400006187825 */ /* 0x000fc60007800018 */
[----:B------:R-:W-:Y:S01]  /*1200*/  IADD3 RZ, P1, PT, R9, R24, RZ ;  /* 0x0000001809ff7210 */ /* 0x000fe20007f3e0ff */
[----:B------:R-:W-:Y:S01]  /*1210*/  IMAD.X R9, RZ, RZ, RZ, P0 ;  /* 0x000000ffff097224 */ /* 0x000fe200000e06ff */
        /* <DEDUP_REMOVED lines=42> */
[----:B0-----:R-:W-:-:S04]  /*14c0*/  IMAD.WIDE.U32 R6, R8, 0x8001, RZ ;  /* 0x0000800108067825 */ /* 0x001fc800078e00ff */
        /* <DEDUP_REMOVED lines=85> */
[----:B------:R-:W-:Y:S02]  /*1a20*/  MOV R4, R16 ;  /* 0x0000001000047202 */ /* 0x000fe40000000f00 */
[----:B------:R-:W-:Y:S02]  /*1a30*/  MOV R16, R5 ;  /* 0x0000000500107202 */ /* 0x000fe40000000f00 */
[----:B------:R-:W-:-:S03]  /*1a40*/  MOV R5, R8 ;  /* 0x0000000800057202 */ /* 0x000fc60000000f00 */
        /* <DEDUP_REMOVED lines=8> */
[----:B------:R-:W-:-:S04]  /*1ad0*/  IMAD.WIDE.U32 R8, R16, 0x8001, RZ ;  /* 0x0000800110087825 */ /* 0x000fc800078e00ff */
[----:B------:R-:W-:-:S04]  /*1ae0*/  IMAD.IADD R17, R17, 0x1, R3 ;  /* 0x0000000111117824 */ /* 0x000fc800078e0203 */
[----:B------:R-:W-:-:S04]  /*1af0*/  IMAD.WIDE.U32 R6, R17, 0x8001, RZ ;  /* 0x0000800111067825 */ /* 0x000fc800078e00ff */
[----:B------:R-:W-:-:S04]  /*1b00*/  IMAD.WIDE.U32 R6, P0, R16, 0x4000, R6 ;  /* 0x0000400010067825 */ /* 0x000fc80007800006 */
[----:B------:R-:W-:Y:S01]  /*1b10*/  IMAD.MOV.U32 R8, RZ, RZ, R7 ;  /* 0x000000ffff087224 */ /* 0x000fe200078e0007 */
[----:B------:R-:W-:Y:S01]  /*1b20*/  IADD3 RZ, P1, PT, R9, R6, RZ ;  /* 0x0000000609ff7210 */ /* 0x000fe20007f3e0ff */
[----:B------:R-:W-:Y:S01]  /*1b30*/  IMAD.MOV.U32 R6, RZ, RZ, R12 ;  /* 0x000000ffff067224 */ /* 0x000fe200078e000c */
[----:B------:R-:W-:Y:S01]  /*1b40*/  IADD3.X R9, PT, PT, RZ, RZ, RZ, P0, !PT ;  /* 0x000000ffff097210 */ /* 0x000fe200007fe4ff */
[----:B------:R-:W-:Y:S02]  /*1b50*/  IMAD.MOV.U32 R7, RZ, RZ, R10 ;  /* 0x000000ffff077224 */ /* 0x000fe400078e000a */
        /* <DEDUP_REMOVED lines=11> */
[----:B------:R-:W-:-:S03]  /*1c10*/  IMAD.WIDE.U32 R8, P0, R12, 0x4000, R8 ;  /* 0x000040000c087825 */ /* 0x000fc60007800008 */
[----:B------:R-:W-:Y:S01]  /*1c20*/  IADD3 RZ, P1, PT, R11, R8, RZ ;  /* 0x000000080bff7210 */ /* 0x000fe20007f3e0ff */
[----:B------:R-:W-:Y:S01]  /*1c30*/  IMAD.X R11, RZ, RZ, RZ, P0 ;  /* 0x000000ffff0b7224 */ /* 0x000fe200000e06ff */
[----:B------:R-:W-:Y:S02]  /*1c40*/  MOV R10, R9 ;  /* 0x00000009000a7202 */ /* 0x000fe40000000f00 */
[----:B------:R-:W-:Y:S02]  /*1c50*/  MOV R9, R14 ;  /* 0x0000000e00097202 */ /* 0x000fe40000000f00 */
[----:B------:R-:W-:Y:S01]  /*1c60*/  MOV R8, R22 ;  /* 0x0000001600087202 */ /* 0x000fe20000000f00 */
        /* <DEDUP_REMOVED lines=13> */
[----:B------:R-:W-:Y:S01]  /*1d40*/  IADD3 RZ, P1, PT, R15, R10, RZ ;  /* 0x0000000a0fff7210 */ /* 0x000fe20007f3e0ff */
[----:B------:R-:W-:Y:S01]  /*1d50*/  IMAD.MOV.U32 R10, RZ, RZ, R20 ;  /* 0x000000ffff0a7224 */ /* 0x000fe200078e0014 */
[----:B------:R-:W-:-:S03]  /*1d60*/  IADD3.X R15, PT, PT, RZ, RZ, RZ, P0, !PT ;  /* 0x000000ffff0f7210 */ /* 0x000fc600007fe4ff */
[----:B------:R-:W-:-:S05]  /*1d70*/  IMAD.WIDE.U32.X R14, R25, 0x4000, R14, P1 ;  /* 0x00004000190e7825 */ /* 0x000fca00008e040e */
[--C-:B------:R-:W-:Y:S02]  /*1d80*/  SHF.R.U64 R3, R14, 0xd, R15.reuse ;  /* 0x0000000d0e037819 */ /* 0x100fe4000000120f */
[----:B------:R-:W-:-:S03]  /*1d90*/  SHF.R.U32.HI R14, RZ, 0xd, R15 ;  /* 0x0000000dff0e7819 */ /* 0x000fc6000001160f */
[----:B------:R-:W-:-:S04]  /*1da0*/  IMAD.WIDE.U32 R24, R3, -0x7fffffff, R24 ;  /* 0x8000000103187825 */ /* 0x000fc800078e0018 */
[----:B------:R-:W-:Y:S02]  /*1db0*/  IMAD R14, R14, -0x7fffffff, RZ ;  /* 0x800000010e0e7824 */ /* 0x000fe400078e02ff */
[----:B------:R-:W-:-:S03]  /*1dc0*/  IMAD.MOV.U32 R13, RZ, RZ, R24 ;  /* 0x000000ffff0d7224 */ /* 0x000fc600078e0018 */
[----:B------:R-:W-:Y:S01]  /*1dd0*/  IADD3 R3, PT, PT, R25, -R3, R14 ;  /* 0x8000000319037210 */ /* 0x000fe20007ffe00e */
[----:B------:R-:W-:-:S04]  /*1de0*/  IMAD.WIDE.U32 R14, R24, 0x41a7, RZ ;  /* 0x000041a7180e7825 */ /* 0x000fc800078e00ff */
[----:B------:R-:W-:Y:S02]  /*1df0*/  IMAD R3, R3, 0x41a7, RZ ;  /* 0x000041a703037824 */ /* 0x000fe400078e02ff */
[----:B------:R-:W-:-:S03]  /*1e00*/  IMAD.WIDE.U32 R22, R14, 0x8001, RZ ;  /* 0x000080010e167825 */ /* 0x000fc600078e00ff */
[----:B------:R-:W-:Y:S02]  /*1e10*/  IADD3 R3, PT, PT, R15, R3, RZ ;  /* 0x000000030f037210 */ /* 0x000fe40007ffe0ff */
[----:B------:R-:W-:-:S03]  /*1e20*/  MOV R15, R28 ;  /* 0x0000001c000f7202 */ /* 0x000fc60000000f00 */
[----:B------:R-:W-:-:S04]  /*1e30*/  IMAD.WIDE.U32 R20, R3, 0x8001, RZ ;  /* 0x0000800103147825 */ /* 0x000fc800078e00ff */
[----:B------:R-:W-:-:S04]  /*1e40*/  IMAD.WIDE.U32 R20, P0, R14, 0x4000, R20 ;  /* 0x000040000e147825 */ /* 0x000fc80007800014 */
[----:B------:R-:W-:Y:S01]  /*1e50*/  IMAD.MOV.U32 R22, RZ, RZ, R21 ;  /* 0x000000ffff167224 */ /* 0x000fe200078e0015 */
[----:B------:R-:W-:Y:S01]  /*1e60*/  IADD3 RZ, P1, PT, R23, R20, RZ ;  /* 0x0000001417ff7210 */ /* 0x000fe20007f3e0ff */
[----:B------:R-:W2:Y:S01]  /*1e70*/  LDL R21, [R1+0x10] ;  /* 0x0000100001157983 */ /* 0x000ea20000100800 */
[----:B------:R-:W-:-:S03]  /*1e80*/  IADD3.X R23, PT, PT, RZ, RZ, RZ, P0, !PT ;  /* 0x000000ffff177210 */ /* 0x000fc600007fe4ff */
[----:B------:R-:W3:Y:S01]  /*1e90*/  LDL R20, [R1+0xc] ;  /* 0x00000c0001147983 */ /* 0x000ee20000100800 */
[----:B------:R-:W-:-:S05]  /*1ea0*/  IMAD.WIDE.U32.X R22, R3, 0x4000, R22, P1 ;  /* 0x0000400003167825 */ /* 0x000fca00008e0416 */
[----:B------:R-:W-:-:S05]  /*1eb0*/  SHF.R.U64 R23, R22, 0xd, R23 ;  /* 0x0000000d16177819 */ /* 0x000fca0000001217 */
[----:B------:R-:W-:-:S05]  /*1ec0*/  IMAD R14, R23, -0x7fffffff, R14 ;  /* 0x80000001170e7824 */ /* 0x000fca00078e020e */
[----:B------:R0:W-:Y:S04]  /*1ed0*/  STL.128 [R1+0x70], R12 ;  /* 0x0000700c01007387 */ /* 0x0001e80000100c00 */
[----:B------:R-:W3:Y:S01]  /*1ee0*/  LDL R3, [R1+0x7c] ;  /* 0x00007c0001037983 */ /* 0x000ee20000100800 */
[----:B------:R-:W-:Y:S01]  /*1ef0*/  IMAD.MOV.U32 R23, RZ, RZ, R18 ;  /* 0x000000ffff177224 */ /* 0x000fe200078e0012 */
[----:B------:R-:W-:Y:S02]  /*1f00*/  MOV R22, R2 ;  /* 0x0000000200167202 */ /* 0x000fe40000000f00 */
[----:B------:R-:W-:Y:S01]  /*1f10*/  MOV R11, R16 ;  /* 0x00000010000b7202 */ /* 0x000fe20000000f00 */
[----:B------:R0:W-:Y:S04]  /*1f20*/  STL.128 [R1+0x50], R4 ;  /* 0x0000500401007387 */ /* 0x0001e80000100c00 */
[----:B------:R0:W-:Y:S04]  /*1f30*/  STL.64 [R1+0x80], R22 ;  /* 0x0000801601007387 */ /* 0x0001e80000100a00 */
[----:B------:R0:W-:Y:S01]  /*1f40*/  STL.128 [R1+0x60], R8 ;  /* 0x0000600801007387 */ /* 0x0001e20000100c00 */
[----:B------:R-:W-:Y:S01]  /*1f50*/  UMOV UR4, 0x2 ;  /* 0x0000000200047882 */ /* 0x000fe20000000000 */
[----:B--2---:R-:W-:-:S02]  /*1f60*/  IMAD.IADD R21, R21, 0x1, R2 ;  /* 0x0000000115157824 */ /* 0x004fc400078e0202 */
[----:B---3--:R-:W-:-:S05]  /*1f70*/  IMAD.IADD R20, R3, 0x1, R20 ;  /* 0x0000000103147824 */ /* 0x008fca00078e0214 */
[----:B------:R0:W-:Y:S01]  /*1f80*/  STL.64 [R1+0x88], R20 ;  /* 0x0000881401007387 */ /* 0x0001e20000100a00 */
[----:B------:R-:W-:-:S07]  /*1f90*/  IADD3 R2, PT, PT, R1, 0x90, RZ ;  /* 0x0000009001027810 */ /* 0x000fce0007ffe0ff */
.L_x_1:
[----:B------:R-:W2:Y:S04]  /*1fa0*/  LDL R3, [R2+-0xc] ;  /* 0xfffff40002037983 */ /* 0x000ea80000100800 */
[----:B0-----:R-:W2:Y:S04]  /*1fb0*/  LDL R4, [R2+-0x7c] ;  /* 0xffff840002047983 */ /* 0x001ea80000100800 */
[----:B------:R-:W3:Y:S04]  /*1fc0*/  LDL R5, [R2+-0x8] ;  /* 0xfffff80002057983 */ /* 0x000ee80000100800 */
[----:B------:R-:W3:Y:S04]  /*1fd0*/  LDL R8, [R2+-0x78] ;  /* 0xffff880002087983 */ /* 0x000ee80000100800 */
[----:B------:R-:W4:Y:S04]  /*1fe0*/  LDL R6, [R2+-0x4] ;  /* 0xfffffc0002067983 */ /* 0x000f280000100800 */
[----:B------:R-:W4:Y:S04]  /*1ff0*/  LDL R7, [R2+-0x74] ;  /* 0xffff8c0002077983 */ /* 0x000f280000100800 */
[----:B------:R-:W5:Y:S04]  /*2000*/  LDL R9, [R2+-0x70] ;  /* 0xffff900002097983 */ /* 0x000f680000100800 */
[----:B------:R-:W5:Y:S04]  /*2010*/  LDL R11, [R2+-0x64] ;  /* 0xffff9c00020b7983 */ /* 0x000f680000100800 */
[----:B------:R-:W5:Y:S01]  /*2020*/  LDL R13, [R2+-0x60] ;  /* 0xffffa000020d7983 */ /* 0x000f620000100800 */
[----:B--2---:R-:W-:-:S03]  /*2030*/  IMAD.IADD R4, R3, 0x1, R4 ;  /* 0x0000000103047824 */ /* 0x004fc600078e0204 */
[----:B------:R-:W2:Y:S01]  /*2040*/  LDL R3, [R2+-0x6c] ;  /* 0xffff940002037983 */ /* 0x000ea20000100800 */
[----:B---3--:R-:W-:-:S05]  /*2050*/  IADD3 R5, PT, PT, R5, R8, RZ ;  /* 0x0000000805057210 */ /* 0x008fca0007ffe0ff */
[----:B------:R0:W-:Y:S01]  /*2060*/  STL.64 [R2], R4 ;  /* 0x0000000402007387 */ /* 0x0001e20000100a00 */
[----:B----4-:R-:W-:-:S03]  /*2070*/  IMAD.IADD R6, R6, 0x1, R7 ;  /* 0x0000000106067824 */ /* 0x010fc600078e0207 */
[----:B------:R-:W2:Y:S01]  /*2080*/  LDL R8, [R2+0x4] ;  /* 0x0000040002087983 */ /* 0x000ea20000100800 */
[----:B-----5:R-:W-:-:S03]  /*2090*/  IADD3 R7, PT, PT, R9, R4, RZ ;  /* 0x0000000409077210 */ /* 0x020fc60007ffe0ff */
[----:B------:R-:W3:Y:S04]  /*20a0*/  LDL R9, [R2+-0x68] ;  /* 0xffff980002097983 */ /* 0x000ee80000100800 */
[----:B------:R1:W-:Y:S04]  /*20b0*/  STL.64 [R2+0x8], R6 ;  /* 0x0000080602007387 */ /* 0x0003e80000100a00 */
[----:B------:R-:W4:Y:S04]  /*20c0*/  LDL R10, [R2+0xc] ;  /* 0x00000c00020a7983 */ /* 0x000f280000100800 */
[----:B0-----:R-:W5:Y:S04]  /*20d0*/  LDL R5, [R2+-0x58] ;  /* 0xffffa80002057983 */ /* 0x001f680000100800 */
[----:B-1----:R-:W5:Y:S01]  /*20e0*/  LDL R7, [R2+-0x54] ;  /* 0xffffac0002077983 */ /* 0x002f620000100800 */
[----:B--2---:R-:W-:-:S03]  /*20f0*/  IMAD.IADD R8, R3, 0x1, R8 ;  /* 0x0000000103087824 */ /* 0x004fc600078e0208 */
[----:B------:R-:W2:Y:S01]  /*2100*/  LDL R3, [R2+-0x5c] ;  /* 0xffffa40002037983 */ /* 0x000ea20000100800 */
[----:B---3--:R-:W-:-:S05]  /*2110*/  IADD3 R9, PT, PT, R6, R9, RZ ;  /* 0x0000000906097210 */ /* 0x008fca0007ffe0ff */
[----:B------:R0:W-:Y:S01]  /*2120*/  STL.64 [R2+0x10], R8 ;  /* 0x0000100802007387 */ /* 0x0001e20000100a00 */
[----:B----4-:R-:W-:Y:S01]  /*2130*/  IMAD.IADD R10, R10, 0x1, R11 ;  /* 0x000000010a0a7824 */ /* 0x010fe200078e020b */
[----:B------:R-:W-:Y:S02]  /*2140*/  IADD3 R11, PT, PT, R13, R8, RZ ;  /* 0x000000080d0b7210 */ /* 0x000fe40007ffe0ff */
[----:B------:R-:W2:Y:S04]  /*2150*/  LDL R4, [R2+0x14] ;  /* 0x0000140002047983 */ /* 0x000ea80000100800 */
[----:B------:R1:W-:Y:S04]  /*2160*/  STL.64 [R2+0x18], R10 ;  /* 0x0000180a02007387 */ /* 0x0003e80000100a00 */
[----:B------:R-:W3:Y:S04]  /*2170*/  LDL R6, [R2+0x1c] ;  /* 0x00001c0002067983 */ /* 0x000ee80000100800 */
[----:B------:R-:W4:Y:S01]  /*2180*/  LDL R13, [R2+-0x50] ;  /* 0xffffb000020d7983 */ /* 0x000f220000100800 */
[----:B-----5:R-:W-:-:S03]  /*2190*/  IADD3 R5, PT, PT, R10, R5, RZ ;  /* 0x000000050a057210 */ /* 0x020fc60007ffe0ff */
[----:B0-----:R-:W5:Y:S04]  /*21a0*/  LDL R9, [R2+-0x48] ;  /* 0xffffb80002097983 */ /* 0x001f680000100800 */
[----:B-1----:R-:W5:Y:S01]  /*21b0*/  LDL R11, [R2+-0x44] ;  /* 0xffffbc00020b7983 */ /* 0x002f620000100800 */
[----:B--2---:R-:W-:-:S03]  /*21c0*/  IMAD.IADD R4, R3, 0x1, R4 ;  /* 0x0000000103047824 */ /* 0x004fc600078e0204 */
[----:B------:R-:W2:Y:S04]  /*21d0*/  LDL R3, [R2+-0x4c] ;  /* 0xffffb40002037983 */ /* 0x000ea80000100800 */
[----:B------:R0:W-:Y:S01]  /*21e0*/  STL.64 [R2+0x20], R4 ;  /* 0x0000200402007387 */ /* 0x0001e20000100a00 */
[----:B---3--:R-:W-:-:S03]  /*21f0*/  IMAD.IADD R6, R6, 0x1, R7 ;  /* 0x0000000106067824 */ /* 0x008fc600078e0207 */
[----:B------:R-:W2:Y:S01]  /*2200*/  LDL R8, [R2+0x24] ;  /* 0x0000240002087983 */ /* 0x000ea20000100800 */
[----:B----4-:R-:W-:-:S03]  /*2210*/  IADD3 R7, PT, PT, R13, R4, RZ ;  /* 0x000000040d077210 */ /* 0x010fc60007ffe0ff */
[----:B------:R-:W3:Y:S04]  /*2220*/  LDL R13, [R2+-0x40] ;  /* 0xffffc000020d7983 */ /* 0x000ee80000100800 */
[----:B------:R1:W-:Y:S04]  /*2230*/  STL.64 [R2+0x28], R6 ;  /* 0x0000280602007387 */ /* 0x0003e80000100a00 */
[----:B------:R-:W4:Y:S01]  /*2240*/  LDL R10, [R2+0x2c] ;  /* 0x00002c00020a7983 */ /* 0x000f220000100800 */
[----:B-----5:R-:W-:-:S03]  /*2250*/  IADD3 R9, PT, PT, R6, R9, RZ ;  /* 0x0000000906097210 */ /* 0x020fc60007ffe0ff */
[----:B0-----:R-:W5:Y:S04]  /*2260*/  LDL R5, [R2+-0x38] ;  /* 0xffffc80002057983 */ /* 0x001f680000100800 */
[----:B-1----:R-:W5:Y:S01]  /*2270*/  LDL R7, [R2+-0x34] ;  /* 0xffffcc0002077983 */ /* 0x002f620000100800 */
[----:B--2---:R-:W-:-:S03]  /*2280*/  IMAD.IADD R8, R3, 0x1, R8 ;  /* 0x0000000103087824 */ /* 0x004fc600078e0208 */
[----:B------:R-:W2:Y:S04]  /*2290*/  LDL R3, [R2+-0x3c] ;  /* 0xffffc40002037983 */ /* 0x000ea80000100800 */
[----:B------:R0:W-:Y:S04]  /*22a0*/  STL.64 [R2+0x30], R8 ;  /* 0x0000300802007387 */ /* 0x0001e80000100a00 */
[----:B------:R-:W2:Y:S01]  /*22b0*/  LDL R4, [R2+0x34] ;  /* 0x0000340002047983 */ /* 0x000ea20000100800 */
[----:B----4-:R-:W-:Y:S01]  /*22c0*/  IMAD.IADD R10, R10, 0x1, R11 ;  /* 0x000000010a0a7824 */ /* 0x010fe200078e020b */
[----:B---3--:R-:W-:-:S02]  /*22d0*/  IADD3 R11, PT, PT, R13, R8, RZ ;  /* 0x000000080d0b7210 */ /* 0x008fc40007ffe0ff */
        /* <DEDUP_REMOVED lines=36> */
[----:B------:R-:W3:Y:S04]  /*2520*/  LDL R13, [R2] ;  /* 0x00000000020d7983 */ /* 0x000ee80000100800 */
[----:B------:R1:W-:Y:S04]  /*2530*/  STL.64 [R2+0x68], R6 ;  /* 0x0000680602007387 */ /* 0x0003e80000100a00 */
[----:B------:R-:W4:Y:S01]  /*2540*/  LDL R10, [R2+0x6c] ;  /* 0x00006c00020a7983 */ /* 0x000f220000100800 */
[----:B-----5:R-:W-:-:S03]  /*2550*/  IADD3 R9, PT, PT, R6, R9, RZ ;  /* 0x0000000906097210 */ /* 0x020fc60007ffe0ff */
[----:B0-----:R-:W5:Y:S04]  /*2560*/  LDL R5, [R2+0x8] ;  /* 0x0000080002057983 */ /* 0x001f680000100800 */
[----:B-1----:R-:W5:Y:S01]  /*2570*/  LDL R7, [R2+0xc] ;  /* 0x00000c0002077983 */ /* 0x002f620000100800 */
[----:B--2---:R-:W-:-:S03]  /*2580*/  IMAD.IADD R8, R3, 0x1, R8 ;  /* 0x0000000103087824 */ /* 0x004fc600078e0208 */
[----:B------:R-:W2:Y:S04]  /*2590*/  LDL R3, [R2+0x4] ;  /* 0x0000040002037983 */ /* 0x000ea80000100800 */
[----:B------:R0:W-:Y:S04]  /*25a0*/  STL.64 [R2+0x70], R8 ;  /* 0x0000700802007387 */ /* 0x0001e80000100a00 */
[----:B------:R-:W2:Y:S01]  /*25b0*/  LDL R4, [R2+0x74] ;  /* 0x0000740002047983 */ /* 0x000ea20000100800 */
[----:B----4-:R-:W-:Y:S01]  /*25c0*/  IMAD.IADD R10, R10, 0x1, R11 ;  /* 0x000000010a0a7824 */ /* 0x010fe200078e020b */
[----:B---3--:R-:W-:-:S02]  /*25d0*/  IADD3 R11, PT, PT, R13, R8, RZ ;  /* 0x000000080d0b7210 */ /* 0x008fc40007ffe0ff */
[----:B0-----:R-:W3:Y:S04]  /*25e0*/  LDL R9, [R2+0x18] ;  /* 0x0000180002097983 */ /* 0x001ee80000100800 */
[----:B------:R0:W-:Y:S04]  /*25f0*/  STL.64 [R2+0x78], R10 ;  /* 0x0000780a02007387 */ /* 0x0001e80000100a00 */
[----:B------:R-:W4:Y:S04]  /*2600*/  LDL R6, [R2+0x7c] ;  /* 0x00007c0002067983 */ /* 0x000f280000100800 */
[----:B------:R-:W3:Y:S01]  /*2610*/  LDL R13, [R2+0x10] ;  /* 0x00001000020d7983 */ /* 0x000ee20000100800 */
[----:B-----5:R-:W-:-:S03]  /*2620*/  IADD3 R5, PT, PT, R10, R5, RZ ;  /* 0x000000050a057210 */ /* 0x020fc60007ffe0ff */
[----:B0-----:R-:W5:Y:S01]  /*2630*/  LDL R11, [R2+0x1c] ;  /* 0x00001c00020b7983 */ /* 0x001f620000100800 */
[----:B--2---:R-:W-:-:S03]  /*2640*/  IMAD.IADD R4, R3, 0x1, R4 ;  /* 0x0000000103047824 */ /* 0x004fc600078e0204 */
[----:B------:R-:W2:Y:S04]  /*2650*/  LDL R3, [R2+0x14] ;  /* 0x0000140002037983 */ /* 0x000ea80000100800 */
[----:B------:R0:W-:Y:S04]  /*2660*/  STL.64 [R2+0x80], R4 ;  /* 0x0000800402007387 */ /* 0x0001e80000100a00 */
[----:B------:R-:W2:Y:S01]  /*2670*/  LDL R8, [R2+0x84] ;  /* 0x0000840002087983 */ /* 0x000ea20000100800 */
[----:B----4-:R-:W-:-:S03]  /*2680*/  IMAD.IADD R6, R6, 0x1, R7 ;  /* 0x0000000106067824 */ /* 0x010fc600078e0207 */
[----:B0-----:R-:W4:Y:S01]  /*2690*/  LDL R5, [R2+0x30] ;  /* 0x0000300002057983 */ /* 0x001f220000100800 */
[----:B---3--:R-:W-:-:S03]  /*26a0*/  IADD3 R7, PT, PT, R13, R4, RZ ;  /* 0x000000040d077210 */ /* 0x008fc60007ffe0ff */
[----:B------:R-:W3:Y:S04]  /*26b0*/  LDL R13, [R2+0x20] ;  /* 0x00002000020d7983 */ /* 0x000ee80000100800 */
[----:B------:R0:W-:Y:S04]  /*26c0*/  STL.64 [R2+0x88], R6 ;  /* 0x0000880602007387 */ /* 0x0001e80000100a00 */
[----:B------:R-:W5:Y:S01]  /*26d0*/  LDL R10, [R2+0x8c] ;  /* 0x00008c00020a7983 */ /* 0x000f620000100800 */
[----:B------:R-:W-:-:S03]  /*26e0*/  IADD3 R9, PT, PT, R6, R9, RZ ;  /* 0x0000000906097210 */ /* 0x000fc60007ffe0ff */
[----:B------:R-:W4:Y:S04]  /*26f0*/  LDL R4, [R2+0x2c] ;  /* 0x00002c0002047983 */ /* 0x000f280000100800 */
[----:B0-----:R-:W4:Y:S01]  /*2700*/  LDL R6, [R2+0x24] ;  /* 0x0000240002067983 */ /* 0x001f220000100800 */
[----:B--2---:R-:W-:-:S05]  /*2710*/  IMAD.IADD R8, R3, 0x1, R8 ;  /* 0x0000000103087824 */ /* 0x004fca00078e0208 */
[----:B------:R-:W-:Y:S04]  /*2720*/  STL.64 [R2+0x90], R8 ;  /* 0x0000900802007387 */ /* 0x000fe80000100a00 */
[----:B------:R-:W4:Y:S01]  /*2730*/  LDL R7, [R2+0x94] ;  /* 0x0000940002077983 */ /* 0x000f220000100800 */
[----:B-----5:R-:W-:Y:S01]  /*2740*/  IMAD.IADD R10, R10, 0x1, R11 ;  /* 0x000000010a0a7824 */ /* 0x020fe200078e020b */
[----:B---3--:R-:W-:Y:S02]  /*2750*/  IADD3 R11, PT, PT, R13, R8, RZ ;  /* 0x000000080d0b7210 */ /* 0x008fe40007ffe0ff */
[----:B------:R-:W2:Y:S04]  /*2760*/  LDL R13, [R2+0x28] ;  /* 0x00002800020d7983 */ /* 0x000ea80000100800 */
[----:B------:R-:W-:Y:S04]  /*2770*/  STL.64 [R2+0x98], R10 ;  /* 0x0000980a02007387 */ /* 0x000fe80000100a00 */
[----:B------:R-:W3:Y:S01]  /*2780*/  LDL R3, [R2+0x9c] ;  /* 0x00009c0002037983 */ /* 0x000ee20000100800 */
[----:B------:R-:W-:-:S04]  /*2790*/  UIADD3 UR4, UPT, UPT, UR4, 0x2c, URZ ;  /* 0x0000002c04047890 */ /* 0x000fc8000fffe0ff */
[----:B------:R-:W-:Y:S01]  /*27a0*/  UISETP.NE.AND UP0, UPT, UR4, 0x136, UPT ;  /* 0x000001360400788c */ /* 0x000fe2000bf05270 */
[----:B----4-:R-:W-:-:S05]  /*27b0*/  IMAD.IADD R6, R6, 0x1, R7 ;  /* 0x0000000106067824 */ /* 0x010fca00078e0207 */
[----:B------:R-:W-:Y:S02]  /*27c0*/  IADD3 R5, PT, PT, R5, R6, RZ ;  /* 0x0000000605057210 */ /* 0x000fe40007ffe0ff */
[----:B--2---:R-:W-:Y:S01]  /*27d0*/  IADD3 R7, PT, PT, R10, R13, RZ ;  /* 0x0000000d0a077210 */ /* 0x004fe20007ffe0ff */
[----:B---3--:R-:W-:-:S04]  /*27e0*/  IMAD.IADD R4, R3, 0x1, R4 ;  /* 0x0000000103047824 */ /* 0x008fc800078e0204 */
[----:B------:R-:W-:Y:S04]  /*27f0*/  STL.64 [R2+0xa0], R6 ;  /* 0x0000a00602007387 */ /* 0x000fe80000100a00 */
[----:B------:R0:W-:Y:S02]  /*2800*/  STL.64 [R2+0xa8], R4 ;  /* 0x0000a80402007387 */ /* 0x0001e40000100a00 */
[----:B0-----:R-:W-:Y:S01]  /*2810*/  VIADD R2, R2, 0xb0 ;  /* 0x000000b002027836 */ /* 0x001fe20000000000 */
[----:B------:R-:W-:Y:S06]  /*2820*/  BRA.U UP0, `(.L_x_1) ;  /* 0xfffffff500dc7547 */ /* 0x000fec000b83ffff */
[----:B------:R-:W2:Y:S01]  /*2830*/  LDL.128 R12, [R1+0x4f0] ;  /* 0x0004f000010c7983 */ /* 0x000ea20000100c00 */
[----:B------:R-:W0:Y:S03]  /*2840*/  LDCU.64 UR6, c[0x0][0x3a0] ;  /* 0x00007400ff0677ac */ /* 0x000e260008000a00 */
[----:B------:R-:W3:Y:S04]  /*2850*/  LDL.128 R20, [R1+0x500] ;  /* 0x0005000001147983 */ /* 0x000ee80000100c00 */
[----:B------:R-:W4:Y:S04]  /*2860*/  LDL.128 R24, [R1+0x510] ;  /* 0x0005100001187983 */ /* 0x000f280000100c00 */
[----:B------:R-:W5:Y:S04]  /*2870*/  LDL.128 R4, [R1+0x520] ;  /* 0x0005200001047983 */ /* 0x000f680000100c00 */
[----:B------:R-:W5:Y:S04]  /*2880*/  LDL.128 R8, [R1+0x530] ;  /* 0x0005300001087983 */ /* 0x000f680000100c00 */
[----:B------:R-:W5:Y:S04]  /*2890*/  LDL.64 R2, [R1+0x4e8] ;  /* 0x0004e80001027983 */ /* 0x000f680000100a00 */
[----:B------:R-:W5:Y:S01]  /*28a0*/  LDL R32, [R1+0x4e4] ;  /* 0x0004e40001207983 */ /* 0x000f620000100800 */
[----:B--2---:R-:W-:Y:S01]  /*28b0*/  IMAD.MOV.U32 R16, RZ, RZ, R13 ;  /* 0x000000ffff107224 */ /* 0x004fe200078e000d */
[----:B------:R-:W-:Y:S01]  /*28c0*/  MOV R17, R14 ;  /* 0x0000000e00117202 */ /* 0x000fe20000000f00 */
[----:B------:R-:W-:Y:S01]  /*28d0*/  IMAD.MOV.U32 R18, RZ, RZ, R15 ;  /* 0x000000ffff127224 */ /* 0x000fe200078e000f */
[----:B------:R-:W-:-:S02]  /*28e0*/  MOV R35, R12 ;  /* 0x0000000c00237202 */ /* 0x000fc40000000f00 */
[----:B---3--:R-:W-:Y:S01]  /*28f0*/  MOV R19, R20 ;  /* 0x0000001400137202 */ /* 0x008fe20000000f00 */
[----:B------:R-:W2:Y:S04]  /*2900*/  LDL.128 R12, [R1+0x540] ;  /* 0x00054000010c7983 */ /* 0x000ea80000100c00 */
[----:B------:R1:W-:Y:S04]  /*2910*/  STL.128 [R1+0x570], R16 ;  /* 0x0005701001007387 */ /* 0x0003e80000100c00 */
[----:B-1----:R-:W3:Y:S01]  /*2920*/  LDL.128 R16, [R1+0x550] ;  /* 0x0005500001107983 */ /* 0x002ee20000100c00 */
[----:B------:R-:W-:Y:S01]  /*2930*/  IMAD.MOV.U32 R20, RZ, RZ, R21 ;  /* 0x000000ffff147224 */ /* 0x000fe200078e0015 */
[----:B------:R-:W-:Y:S01]  /*2940*/  MOV R21, R22 ;  /* 0x0000001600157202 */ /* 0x000fe20000000f00 */
[----:B------:R-:W-:Y:S01]  /*2950*/  IMAD.MOV.U32 R22, RZ, RZ, R23 ;  /* 0x000000ffff167224 */ /* 0x000fe200078e0017 */
[----:B----4-:R-:W-:Y:S01]  /*2960*/  MOV R23, R24 ;  /* 0x0000001800177202 */ /* 0x010fe20000000f00 */
[----:B------:R-:W-:Y:S01]  /*2970*/  IMAD.MOV.U32 R24, RZ, RZ, R25 ;  /* 0x000000ffff187224 */ /* 0x000fe200078e0019 */
[----:B------:R-:W-:Y:S01]  /*2980*/  MOV R25, R26 ;  /* 0x0000001a00197202 */ /* 0x000fe20000000f00 */
[----:B------:R-:W-:Y:S01]  /*2990*/  IMAD.MOV.U32 R26, RZ, RZ, R27 ;  /* 0x000000ffff1a7224 */ /* 0x000fe200078e001b */
[----:B-----5:R-:W-:Y:S01]  /*29a0*/  MOV R27, R4 ;  /* 0x00000004001b7202 */ /* 0x020fe20000000f00 */
[----:B------:R-:W-:Y:S01]  /*29b0*/  IMAD.MOV.U32 R4, RZ, RZ, R5 ;  /* 0x000000ffff047224 */ /* 0x000fe200078e0005 */
[----:B------:R-:W-:Y:S01]  /*29c0*/  MOV R5, R6 ;  /* 0x0000000600057202 */ /* 0x000fe20000000f00 */
[----:B------:R-:W-:Y:S01]  /*29d0*/  IMAD.MOV.U32 R6, RZ, RZ, R7 ;  /* 0x000000ffff067224 */ /* 0x000fe200078e0007 */
[----:B------:R-:W-:Y:S01]  /*29e0*/  MOV R7, R8 ;  /* 0x0000000800077202 */ /* 0x000fe20000000f00 */
[----:B------:R-:W-:Y:S01]  /*29f0*/  IMAD.MOV.U32 R8, RZ, RZ, R9 ;  /* 0x000000ffff087224 */ /* 0x000fe200078e0009 */
[----:B------:R-:W-:Y:S01]  /*2a00*/  MOV R9, R10 ;  /* 0x0000000a00097202 */ /* 0x000fe20000000f00 */
[----:B------:R-:W-:Y:S01]  /*2a10*/  IMAD.MOV.U32 R10, RZ, RZ, R11 ;  /* 0x000000ffff0a7224 */ /* 0x000fe200078e000b */
[----:B------:R-:W-:Y:S01]  /*2a20*/  MOV R34, R3 ;  /* 0x0000000300227202 */ /* 0x000fe20000000f00 */
[----:B------:R-:W-:Y:S01]  /*2a30*/  IMAD.MOV.U32 R33, RZ, RZ, R2 ;  /* 0x000000ffff217224 */ /* 0x000fe200078e0002 */
[----:B------:R-:W-:Y:S04]  /*2a40*/  STL.128 [R1+0x580], R20 ;  /* 0x0005801401007387 */ /* 0x000fe80000100c00 */
[----:B------:R-:W-:Y:S04]  /*2a50*/  STL.128 [R1+0x560], R32 ;  /* 0x0005602001007387 */ /* 0x000fe80000100c00 */
[----:B------:R-:W-:Y:S01]  /*2a60*/  STL.128 [R1+0x5a0], R4 ;  /* 0x0005a00401007387 */ /* 0x000fe20000100c00 */
[----:B0-----:R-:W-:-:S04]  /*2a70*/  UISETP.NE.U32.AND UP0, UPT, UR6, URZ, UPT ;  /* 0x000000ff0600728c */ /* 0x001fc8000bf05070 */
[----:B------:R-:W-:Y:S01]  /*2a80*/  UISETP.NE.AND.EX UP0, UPT, UR7, URZ, UPT, UP0 ;  /* 0x000000ff0700728c */ /* 0x000fe2000bf05300 */
[----:B------:R0:W-:Y:S02]  /*2a90*/  STL.128 [R1+0x590], R24 ;  /* 0x0005901801007387 */ /* 0x0001e40000100c00 */
[----:B0-----:R-:W-:Y:S01]  /*2aa0*/  IMAD.MOV.U32 R24, RZ, RZ, R28 ;  /* 0x000000ffff187224 */ /* 0x001fe200078e001c */
[----:B--2---:R-:W-:Y:S01]  /*2ab0*/  MOV R11, R12 ;  /* 0x0000000c000b7202 */ /* 0x004fe20000000f00 */
[----:B------:R-:W-:Y:S01]  /*2ac0*/  IMAD.MOV.U32 R12, RZ, RZ, R13 ;  /* 0x000000ffff0c7224 */ /* 0x000fe200078e000d */
[----:B------:R-:W-:Y:S01]  /*2ad0*/  MOV R13, R14 ;  /* 0x0000000e000d7202 */ /* 0x000fe20000000f00 */
[----:B------:R-:W-:Y:S02]  /*2ae0*/  IMAD.MOV.U32 R14, RZ, RZ, R15 ;  /* 0x000000ffff0e7224 */ /* 0x000fe400078e000f */
[----:B------:R0:W-:Y:S01]  /*2af0*/  STL.128 [R1+0x5b0], R8 ;  /* 0x0005b00801007387 */ /* 0x0001e20000100c00 */
[----:B---3--:R-:W-:Y:S01]  /*2b00*/  MOV R2, R17 ;  /* 0x0000001100027202 */ /* 0x008fe20000000f00 */
[----:B------:R-:W-:Y:S01]  /*2b10*/  IMAD.MOV.U32 R15, RZ, RZ, R16 ;  /* 0x000000ffff0f7224 */ /* 0x000fe200078e0010 */
[----:B------:R-:W-:Y:S01]  /*2b20*/  MOV R3, R18 ;  /* 0x0000001200037202 */ /* 0x000fe20000000f00 */
[----:B------:R0:W-:Y:S04]  /*2b30*/  STL [R1+0x5d8], R19 ;  /* 0x0005d81301007387 */ /* 0x0001e80000100800 */
[----:B------:R0:W-:Y:S04]  /*2b40*/  STL.128 [R1+0x5c0], R12 ;  /* 0x0005c00c01007387 */ /* 0x0001e80000100c00 */
[----:B------:R0:W-:Y:S01]  /*2b50*/  STL.64 [R1+0x5d0], R2 ;  /* 0x0005d00201007387 */ /* 0x0001e20000100a00 */
[----:B------:R-:W-:Y:S05]  /*2b60*/  BRA.U !UP0, `(.L_x_2) ;  /* 0x0000004908887547 */ /* 0x000fea000b800000 */
[----:B------:R-:W-:Y:S01]  /*2b70*/  UISETP.GE.U32.AND UP1, UPT, UR6, 0x4, UPT ;  /* 0x000000040600788c */ /* 0x000fe2000bf26070 */
[----:B0-----:R-:W-:Y:S01]  /*2b80*/  HFMA2 R3, -RZ, RZ, 0, 1.847743988037109375e-06 ;  /* 0x0000001fff037431 */ /* 0x001fe200000001ff */
[----:B------:R-:W-:Y:S02]  /*2b90*/  ULOP3.LUT UR5, UR6, 0x3, URZ, 0xc0, !UPT ;  /* 0x0000000306057892 */ /* 0x000fe4000f8ec0ff */
[----:B------:R-:W-:Y:S02]  /*2ba0*/  UISETP.GE.U32.AND.EX UP1, UPT, UR7, URZ, UPT, UP1 ;  /* 0x000000ff0700728c */ /* 0x000fe4000bf26110 */
[----:B------:R-:W-:-:S04]  /*2bb0*/  UISETP.NE.U32.AND UP0, UPT, UR5, URZ, UPT ;  /* 0x000000ff0500728c */ /* 0x000fc8000bf05070 */
[----:B------:R-:W-:-:S03]  /*2bc0*/  UISETP.NE.AND.EX UP0, UPT, URZ, URZ, UPT, UP0 ;  /* 0x000000ffff00728c */ /* 0x000fc6000bf05300 */
[----:B------:R-:W-:Y:S08]  /*2bd0*/  BRA.U !UP1, `(.L_x_3) ;  /* 0x0000000109c47547 */ /* 0x000ff0000b800000 */
[----:B------:R-:W-:Y:S01]  /*2be0*/  IMAD.MOV.U32 R3, RZ, RZ, 0x1f ;  /* 0x0000001fff037424 */ /* 0x000fe200078e00ff */
[----:B------:R-:W0:Y:S01]  /*2bf0*/  LDCU UR7, c[0x0][0x3a4] ;  /* 0x00007480ff0777ac */ /* 0x000e220008000800 */
[----:B------:R-:W-:-:S12]  /*2c00*/  ULOP3.LUT UR4, UR6, 0xfffffffc, URZ, 0xc0, !UPT ;  /* 0xfffffffc06047892 */ /* 0x000fd8000f8ec0ff */
.L_x_4:
[----:B------:R-:W-:-:S04]  /*2c10*/  SHF.L.U32 R5, R3, 0x2, RZ ;  /* 0x0000000203057819 */ /* 0x000fc800000006ff */
[C---:B--2---:R-:W-:Y:S01]  /*2c20*/  IADD3 R4, PT, PT, R5.reuse, 0x4, RZ ;  /* 0x0000000405047810 */ /* 0x044fe20007ffe0ff */
[----:B------:R-:W-:-:S03]  /*2c30*/  VIADD R2, R5, 0x74 ;  /* 0x0000007405027836 */ /* 0x000fc60000000000 */
[----:B------:R-:W-:Y:S02]  /*2c40*/  LOP3.LUT R4, R4, 0x7c, RZ, 0xc0, !PT ;  /* 0x0000007c04047812 */ /* 0x000fe400078ec0ff */
[----:B------:R-:W-:Y:S02]  /*2c50*/  LOP3.LUT R2, R2, 0x7c, RZ, 0xc0, !PT ;  /* 0x0000007c02027812 */ /* 0x000fe400078ec0ff */
[----:B------:R-:W-:-:S03]  /*2c60*/  IADD3 R15, PT, PT, R1, R4, RZ ;  /* 0x00000004010f7210 */ /* 0x000fc60007ffe0ff */
[----:B------:R-:W-:Y:S02]  /*2c70*/  IMAD.IADD R8, R1, 0x1, R2 ;  /* 0x0000000101087824 */ /* 0x000fe400078e0202 */
[----:B------:R-:W2:Y:S04]  /*2c80*/  LDL R6, [R15+0x560] ;  /* 0x000560000f067983 */ /* 0x000ea80000100800 */
[----:B------:R-:W2:Y:S01]  /*2c90*/  LDL R7, [R8+0x560] ;  /* 0x0005600008077983 */ /* 0x000ea20000100800 */
[C---:B------:R-:W-:Y:S01]  /*2ca0*/  VIADD R2, R5.reuse, 0x78 ;  /* 0x0000007805027836 */ /* 0x040fe20000000000 */
[----:B------:R-:W-:-:S04]  /*2cb0*/  IADD3 R4, PT, PT, R5, 0x8, RZ ;  /* 0x0000000805047810 */ /* 0x000fc80007ffe0ff */
[----:B------:R-:W-:Y:S02]  /*2cc0*/  LOP3.LUT R2, R2, 0x7c, RZ, 0xc0, !PT ;  /* 0x0000007c02027812 */ /* 0x000fe400078ec0ff */
[----:B------:R-:W-:-:S03]  /*2cd0*/  LOP3.LUT R4, R4, 0x7c, RZ, 0xc0, !PT ;  /* 0x0000007c04047812 */ /* 0x000fc600078ec0ff */
[C---:B------:R-:W-:Y:S01]  /*2ce0*/  IMAD.IADD R10, R1.reuse, 0x1, R2 ;  /* 0x00000001010a7824 */ /* 0x040fe200078e0202 */
[----:B------:R-:W-:Y:S01]  /*2cf0*/  IADD3 R13, PT, PT, R1, R4, RZ ;  /* 0x00000004010d7210 */ /* 0x000fe20007ffe0ff */
[----:B--2---:R-:W-:Y:S01]  /*2d00*/  IMAD.IADD R6, R6, 0x1, R7 ;  /* 0x0000000106067824 */ /* 0x004fe200078e0207 */
[----:B------:R-:W-:-:S05]  /*2d10*/  LEA R7, R3, R0, 0x2 ;  /* 0x0000000003077211 */ /* 0x000fca00078e10ff */
[----:B------:R1:W-:Y:S04]  /*2d20*/  STL [R7], R6 ;  /* 0x0000000607007387 */ /* 0x0003e80000100800 */
[----:B------:R-:W2:Y:S04]  /*2d30*/  LDL R9, [R10+0x560] ;  /* 0x000560000a097983 */ /* 0x000ea80000100800 */
[----:B------:R-:W2:Y:S01]  /*2d40*/  LDL R8, [R13+0x560] ;  /* 0x000560000d087983 */ /* 0x000ea20000100800 */
[C---:B------:R-:W-:Y:S01]  /*2d50*/  VIADD R2, R5.reuse, 0xfffffffc ;  /* 0xfffffffc05027836 */ /* 0x040fe20000000000 */
[----:B------:R-:W-:-:S04]  /*2d60*/  IADD3 R4, PT, PT, R5, 0xc, RZ ;  /* 0x0000000c05047810 */ /* 0x000fc80007ffe0ff */
[----:B------:R-:W-:Y:S02]  /*2d70*/  LOP3.LUT R4, R4, 0x7c, RZ, 0xc0, !PT ;  /* 0x0000007c04047812 */ /* 0x000fe400078ec0ff */
[----:B------:R-:W-:-:S03]  /*2d80*/  LOP3.LUT R2, R2, 0x7c, RZ, 0xc0, !PT ;  /* 0x0000007c02027812 */ /* 0x000fc600078ec0ff */
[C---:B------:R-:W-:Y:S02]  /*2d90*/  IMAD.IADD R11, R1.reuse, 0x1, R4 ;  /* 0x00000001010b7824 */ /* 0x040fe400078e0204 */
[----:B--2---:R-:W-:Y:S01]  /*2da0*/  IMAD.IADD R8, R8, 0x1, R9 ;  /* 0x0000000108087824 */ /* 0x004fe200078e0209 */
[----:B------:R-:W-:-:S04]  /*2db0*/  IADD3 R9, PT, PT, R1, R2, RZ ;  /* 0x0000000201097210 */ /* 0x000fc80007ffe0ff */
[----:B------:R2:W-:Y:S04]  /*2dc0*/  STL [R15+0x560], R8 ;  /* 0x000560080f007387 */ /* 0x0005e80000100800 */
[----:B------:R-:W3:Y:S04]  /*2dd0*/  LDL R5, [R9+0x560] ;  /* 0x0005600009057983 */ /* 0x000ee80000100800 */
[----:B------:R-:W3:Y:S01]  /*2de0*/  LDL R4, [R11+0x560] ;  /* 0x000560000b047983 */ /* 0x000ee20000100800 */
[----:B------:R-:W-:-:S05]  /*2df0*/  IADD3 R3, PT, PT, R3, 0x4, RZ ;  /* 0x0000000403037810 */ /* 0x000fca0007ffe0ff */
[----:B------:R-:W-:-:S05]  /*2e00*/  IMAD.SHL.U32 R2, R3, 0x4, RZ ;  /* 0x0000000403027824 */ /* 0x000fca00078e00ff */
[----:B------:R-:W-:Y:S02]  /*2e10*/  LOP3.LUT R2, R2, 0x7c, RZ, 0xc0, !PT ;  /* 0x0000007c02027812 */ /* 0x000fe400078ec0ff */
[----:B---3--:R-:W-:-:S03]  /*2e20*/  IADD3 R4, PT, PT, R4, R5, RZ ;  /* 0x0000000504047210 */ /* 0x008fc60007ffe0ff */
[----:B------:R-:W-:Y:S02]  /*2e30*/  IMAD.IADD R5, R1, 0x1, R2 ;  /* 0x0000000101057824 */ /* 0x000fe400078e0202 */
[----:B------:R2:W-:Y:S04]  /*2e40*/  STL [R13+0x560], R4 ;  /* 0x000560040d007387 */ /* 0x0005e80000100800 */
[----:B-1----:R-:W3:Y:S04]  /*2e50*/  LDL R7, [R7] ;  /* 0x0000000007077983 */ /* 0x002ee80000100800 */
[----:B------:R-:W3:Y:S01]  /*2e60*/  LDL R2, [R5+0x560] ;  /* 0x0005600005027983 */ /* 0x000ee20000100800 */
[----:B------:R-:W-:-:S04]  /*2e70*/  UIADD3 UR4, UP1, UPT, UR4, -0x4, URZ ;  /* 0xfffffffc04047890 */ /* 0x000fc8000ff3e0ff */
[----:B0-----:R-:W-:Y:S02]  /*2e80*/  UIADD3.X UR7, UPT, UPT, UR7, -0x1, URZ, UP1, !UPT ;  /* 0xffffffff07077890 */ /* 0x001fe40008ffe4ff */
[----:B------:R-:W-:-:S04]  /*2e90*/  UISETP.NE.U32.AND UP1, UPT, UR4, URZ, UPT ;  /* 0x000000ff0400728c */ /* 0x000fc8000bf25070 */
[----:B------:R-:W-:Y:S01]  /*2ea0*/  UISETP.NE.AND.EX UP1, UPT, UR7, URZ, UPT, UP1 ;  /* 0x000000ff0700728c */ /* 0x000fe2000bf25310 */
[----:B------:R-:W-:Y:S02]  /*2eb0*/  LOP3.LUT R3, R3, 0x1f, RZ, 0xc0, !PT ;  /* 0x0000001f03037812 */ /* 0x000fe400078ec0ff */
[----:B---3--:R-:W-:-:S05]  /*2ec0*/  IADD3 R2, PT, PT, R2, R7, RZ ;  /* 0x0000000702027210 */ /* 0x008fca0007ffe0ff */
[----:B------:R2:W-:Y:S01]  /*2ed0*/  STL [R11+0x560], R2 ;  /* 0x000560020b007387 */ /* 0x0005e20000100800 */
[----:B------:R-:W-:Y:S05]  /*2ee0*/  BRA.U UP1, `(.L_x_4) ;  /* 0xfffffffd01487547 */ /* 0x000fea000b83ffff */
.L_x_3:
[----:B------:R-:W-:Y:S01]  /*2ef0*/  IMAD.MOV.U32 R24, RZ, RZ, R28 ;  /* 0x000000ffff187224 */ /* 0x000fe200078e001c */
[----:B------:R-:W-:Y:S06]  /*2f00*/  BRA.U !UP0, `(.L_x_2) ;  /* 0x0000004508a07547 */ /* 0x000fec000b800000 */
[----:B------:R-:W-:-:S05]  /*2f10*/  IADD3 R5, PT, PT, R3, 0x1, RZ ;  /* 0x0000000103057810 */ /* 0x000fca0007ffe0ff */
[----:B--2---:R-:W-:-:S05]  /*2f20*/  IMAD.SHL.U32 R4, R5, 0x4, RZ ;  /* 0x0000000405047824 */ /* 0x004fca00078e00ff */
[C---:B------:R-:W-:Y:S02]  /*2f30*/  IADD3 R2, PT, PT, R4.reuse, 0x70, RZ ;  /* 0x0000007004027810 */ /* 0x040fe40007ffe0ff */
[----:B------:R-:W-:Y:S02]  /*2f40*/  LOP3.LUT R4, R4, 0x7c, RZ, 0xc0, !PT ;  /* 0x0000007c04047812 */ /* 0x000fe400078ec0ff */
[----:B------:R-:W-:-:S03]  /*2f50*/  LOP3.LUT R2, R2, 0x7c, RZ, 0xc0, !PT ;  /* 0x0000007c02027812 */ /* 0x000fc600078ec0ff */
[C---:B------:R-:W-:Y:S01]  /*2f60*/  IMAD.IADD R4, R1.reuse, 0x1, R4 ;  /* 0x0000000101047824 */ /* 0x040fe200078e0204 */
[----:B------:R-:W-:-:S04]  /*2f70*/  IADD3 R7, PT, PT, R1, R2, RZ ;  /* 0x0000000201077210 */ /* 0x000fc80007ffe0ff */
[----:B------:R-:W2:Y:S04]  /*2f80*/  LDL R2, [R4+0x560] ;  /* 0x0005600004027983 */ /* 0x000ea80000100800 */
[----:B------:R-:W2:Y:S01]  /*2f90*/  LDL R7, [R7+0x560] ;  /* 0x0005600007077983 */ /* 0x000ea20000100800 */
[----:B------:R-:W-:Y:S01]  /*2fa0*/  IMAD R3, R3, 0x4, R0 ;  /* 0x0000000403037824 */ /* 0x000fe200078e0200 */
[----:B------:R-:W-:Y:S01]  /*2fb0*/  UIADD3 UR4, UP0, UPT, UR5, -0x1, URZ ;  /* 0xffffffff05047890 */ /* 0x000fe2000ff1e0ff */
[----:B------:R-:W-:-:S03]  /*2fc0*/  IMAD.MOV.U32 R24, RZ, RZ, R28 ;  /* 0x000000ffff187224 */ /* 0x000fc600078e001c */
[----:B------:R-:W-:Y:S02]  /*2fd0*/  UIADD3.X UR5, UPT, UPT, URZ, -0x1, URZ, UP0, !UPT ;  /* 0xffffffffff057890 */ /* 0x000fe400087fe4ff */
[----:B------:R-:W-:-:S04]  /*2fe0*/  UISETP.NE.U32.AND UP0, UPT, UR4, URZ, UPT ;  /* 0x000000ff0400728c */ /* 0x000fc8000bf05070 */
[----:B------:R-:W-:Y:S01]  /*2ff0*/  UISETP.NE.AND.EX UP0, UPT, UR5, URZ, UPT, UP0 ;  /* 0x000000ff0500728c */ /* 0x000fe2000bf05300 */
[----:B--2---:R-:W-:-:S05]  /*3000*/  IADD3 R2, PT, PT, R2, R7, RZ ;  /* 0x0000000702027210 */ /* 0x004fca0007ffe0ff */
[----:B------:R1:W-:Y:S03]  /*3010*/  STL [R3], R2 ;  /* 0x0000000203007387 */ /* 0x0003e60000100800 */
[----:B------:R-:W-:Y:S05]  /*3020*/  BRA.U !UP0, `(.L_x_2) ;  /* 0x0000004508587547 */ /* 0x000fea000b800000 */
[----:B------:R-:W-:-:S07]  /*3030*/  LOP3.LUT R9, R5, 0x1f, RZ, 0xc0, !PT ;  /* 0x0000001f05097812 */ /* 0x000fce00078ec0ff */
.L_x_5:
[----:B-1----:R-:W-:-:S05]  /*3040*/  IADD3 R3, PT, PT, R9, 0x1, RZ ;  /* 0x0000000109037810 */ /* 0x002fca0007ffe0ff */
[----:B------:R-:W-:-:S05]  /*3050*/  IMAD.SHL.U32 R4, R3, 0x4, RZ ;  /* 0x0000000403047824 */ /* 0x000fca00078e00ff */
[C---:B0-----:R-:W-:Y:S02]  /*3060*/  IADD3 R2, PT, PT, R4.reuse, 0x70, RZ ;  /* 0x0000007004027810 */ /* 0x041fe40007ffe0ff */
        /* <DEDUP_REMOVED lines=8> */
[----:B------:R-:W-:-:S03]  /*30f0*/  LOP3.LUT R3, R3, 0x1f, RZ, 0xc0, !PT ;  /* 0x0000001f03037812 */ /* 0x000fc600078ec0ff */
[----:B------:R-:W-:Y:S02]  /*3100*/  UIADD3.X UR5, UPT, UPT, UR5, -0x1, URZ, UP0, !UPT ;  /* 0xffffffff05057890 */ /* 0x000fe400087fe4ff */
[----:B------:R-:W-:Y:S01]  /*3110*/  UISETP.NE.U32.AND UP0, UPT, UR4, URZ, UPT ;  /* 0x000000ff0400728c */ /* 0x000fe2000bf05070 */
[----:B------:R-:W-:-:S03]  /*3120*/  IMAD.MOV.U32 R9, RZ, RZ, R3 ;  /* 0x000000ffff097224 */ /* 0x000fc600078e0003 */
[----:B------:R-:W-:Y:S01]  /*3130*/  UISETP.NE.AND.EX UP0, UPT, UR5, URZ, UPT, UP0 ;  /* 0x000000ff0500728c */ /* 0x000fe2000bf05300 */
[----:B--2---:R-:W-:-:S05]  /*3140*/  IADD3 R2, PT, PT, R2, R5, RZ ;  /* 0x0000000502027210 */ /* 0x004fca0007ffe0ff */
[----:B------:R0:W-:Y:S03]  /*3150*/  STL [R7], R2 ;  /* 0x0000000207007387 */ /* 0x0001e60000100800 */
[----:B------:R-:W-:Y:S05]  /*3160*/  BRA.U UP0, `(.L_x_5) ;  /* 0xfffffffd00b47547 */ /* 0x000fea000b83ffff */
[----:B------:R-:W-:Y:S01]  /*3170*/  MOV R24, R28 ;  /* 0x0000001c00187202 */ /* 0x000fe20000000f00 */
[----:B------:R-:W-:Y:S06]  /*3180*/  BRA `(.L_x_2) ;  /* 0x0000004400007947 */ /* 0x000fec0003800000 */
.L_x_0:
[----:B------:R-:W0:Y:S01]  /*3190*/  LDCU UR5, c[0x0][0x3a0] ;  /* 0x00007400ff0577ac */ /* 0x000e220008000800 */
[----:B------:R-:W-:Y:S01]  /*31a0*/  BSSY.RECONVERGENT B0, `(.L_x_2) ;  /* 0x000043e000007945 */ /* 0x000fe20003800200 */
[----:B------:R-:W-:Y:S01]  /*31b0*/  IMAD.MOV.U32 R29, RZ, RZ, RZ ;  /* 0x000000ffff1d7224 */ /* 0x000fe200078e00ff */
[----:B------:R-:W-:Y:S02]  /*31c0*/  ULOP3.LUT UR11, UR6, 0x7, URZ, 0xc0, !UPT ;  /* 0x00000007060b7892 */ /* 0x000fe4000f8ec0ff */
[----:B------:R-:W-:Y:S02]  /*31d0*/  ULOP3.LUT UR10, UR6, 0x3, URZ, 0xc0, !UPT ;  /* 0x00000003060a7892 */ /* 0x000fe4000f8ec0ff */
[----:B------:R-:W-:Y:S02]  /*31e0*/  ULOP3.LUT UR4, UR6, 0xfffffff8, URZ, 0xc0, !UPT ;  /* 0xfffffff806047892 */ /* 0x000fe4000f8ec0ff */
[----:B0-----:R-:W-:Y:S02]  /*31f0*/  ULOP3.LUT UR12, UR5, 0x3, URZ, 0xc0, !UPT ;  /* 0x00000003050c7892 */ /* 0x001fe4000f8ec0ff */
[----:B------:R-:W-:-:S12]  /*3200*/  ULOP3.LUT UR5, UR5, 0xfffffffc, URZ, 0xc0, !UPT ;  /* 0xfffffffc05057892 */ /* 0x000fd8000f8ec0ff */
.L_x_16:
[----:B------:R-:W-:-:S05]  /*3210*/  LOP3.LUT R24, R28, R29, RZ, 0xfc, !PT ;  /* 0x0000001d1c187212 */ /* 0x000fca00078efcff */
        /* <DEDUP_REMOVED lines=44> */
[----:B------:R-:W-:Y:S01]  /*34e0*/  MOV R27, R8 ;  /* 0x00000008001b7202 */ /* 0x000fe20000000f00 */
        /* <DEDUP_REMOVED lines=54> */
[----:B------:R-:W-:Y:S02]  /*3850*/  IADD3.X R17, PT, PT, RZ, RZ, RZ, P0, !PT ;  /* 0x000000ffff117210 */ /* 0x000fe400007fe4ff */
        /* <DEDUP_REMOVED lines=8> */
[----:B------:R-:W-:Y:S01]  /*38e0*/  IADD3 R3, PT, PT, R23, -R3, R16 ;  /* 0x8000000317037210 */ /* 0x000fe20007ffe010 */
[----:B------:R0:W-:Y:S01]  /*38f0*/  STL.128 [R1+0x10], R4 ;  /* 0x0000100401007387 */ /* 0x0001e20000100c00 */
        /* <DEDUP_REMOVED lines=67> */
[----:B------:R-:W-:Y:S01]  /*3d30*/  MOV R6, R5 ;  /* 0x0000000500067202 */ /* 0x000fe20000000f00 */
[----:B------:R-:W-:Y:S01]  /*3d40*/  IMAD.MOV.U32 R5, RZ, RZ, R14 ;  /* 0x000000ffff057224 */ /* 0x000fe200078e000e */
[----:B------:R-:W-:-:S03]  /*3d50*/  MOV R4, R18 ;  /* 0x0000001200047202 */ /* 0x000fc60000000f00 */
[----:B------:R-:W-:-:S05]  /*3d60*/  IMAD.WIDE.U32.X R6, R17, 0x4000, R6, P1 ;  /* 0x0000400011067825 */ /* 0x000fca00008e0406 */
[--C-:B------:R-:W-:Y:S02]  /*3d70*/  SHF.R.U64 R3, R6, 0xd, R7.reuse ;  /* 0x0000000d06037819 */ /* 0x100fe40000001207 */
[----:B------:R-:W-:-:S03]  /*3d80*/  SHF.R.U32.HI R6, RZ, 0xd, R7 ;  /* 0x0000000dff067819 */ /* 0x000fc60000011607 */
[----:B------:R-:W-:-:S04]  /*3d90*/  IMAD.WIDE.U32 R16, R3, -0x7fffffff, R16 ;  /* 0x8000000103107825 */ /* 0x000fc800078e0010 */
[----:B------:R-:W-:Y:S02]  /*3da0*/  IMAD R6, R6, -0x7fffffff, RZ ;  /* 0x8000000106067824 */ /* 0x000fe400078e02ff */
[----:B------:R-:W-:-:S03]  /*3db0*/  IMAD.WIDE.U32 R20, R16, 0x41a7, RZ ;  /* 0x000041a710147825 */ /* 0x000fc600078e00ff */
[----:B------:R-:W-:Y:S02]  /*3dc0*/  IADD3 R3, PT, PT, R17, -R3, R6 ;  /* 0x8000000311037210 */ /* 0x000fe40007ffe006 */
[----:B------:R-:W-:Y:S01]  /*3dd0*/  MOV R14, R20 ;  /* 0x00000014000e7202 */ /* 0x000fe20000000f00 */
        /* <DEDUP_REMOVED lines=8> */
[----:B------:R-:W-:Y:S02]  /*3e60*/  IADD3.X R19, PT, PT, RZ, RZ, RZ, P0, !PT ;  /* 0x000000ffff137210 */ /* 0x000fe400007fe4ff */
[----:B------:R-:W-:Y:S01]  /*3e70*/  MOV R6, R10 ;  /* 0x0000000a00067202 */ /* 0x000fe20000000f00 */
[----:B------:R-:W-:-:S04]  /*3e80*/  IMAD.WIDE.U32.X R18, R15, 0x4000, R18, P1 ;  /* 0x000040000f127825 */ /* 0x000fc800008e0412 */
[----:B------:R0:W-:Y:S01]  /*3e90*/  STL.128 [R1+0x20], R4 ;  /* 0x0000200401007387 */ /* 0x0001e20000100c00 */
        /* <DEDUP_REMOVED lines=64> */
[----:B------:R-:W-:Y:S02]  /*42a0*/  IMAD.WIDE.U32.X R16, R15, 0x4000, R16, P1 ;  /* 0x000040000f107825 */ /* 0x000fe400008e0410 */
[----:B------:R0:W-:Y:S03]  /*42b0*/  STL.128 [R1+0x30], R4 ;  /* 0x0000300401007387 */ /* 0x0001e60000100c00 */
        /* <DEDUP_REMOVED lines=142> */
[----:B------:R-:W-:Y:S02]  /*4ba0*/  IADD3 RZ, P1, PT, R11, R18, RZ ;  /* 0x000000120bff7210 */ /* 0x000fe40007f3e0ff */
[----:B------:R-:W-:Y:S02]  /*4bb0*/  IADD3.X R11, PT, PT, RZ, RZ, RZ, P0, !PT ;  /* 0x000000ffff0b7210 */ /* 0x000fe400007fe4ff */
        /* <DEDUP_REMOVED lines=12> */
[----:B------:R-:W-:-:S05]  /*4c80*/  IMAD.WIDE.U32 R10, P0, R18, 0x4000, R10 ;  /* 0x00004000120a7825 */ /* 0x000fca000780000a */
[----:B------:R-:W-:Y:S02]  /*4c90*/  IADD3.X R5, PT, PT, RZ, RZ, RZ, P0, !PT ;  /* 0x000000ffff057210 */ /* 0x000fe400007fe4ff */
        /* <DEDUP_REMOVED lines=31> */
[----:B------:R-:W-:Y:S02]  /*4e90*/  MOV R8, R5 ;  /* 0x0000000500087202 */ /* 0x000fe40000000f00 */
[----:B------:R-:W-:-:S03]  /*4ea0*/  MOV R4, R20 ;  /* 0x0000001400047202 */ /* 0x000fc60000000f00 */
        /* <DEDUP_REMOVED lines=8> */
[----:B------:R-:W-:Y:S01]  /*4f30*/  IMAD.MOV.U32 R8, RZ, RZ, R10 ;  /* 0x000000ffff087224 */ /* 0x000fe200078e000a */
[----:B------:R0:W-:Y:S01]  /*4f40*/  STL.128 [R1], R24 ;  /* 0x0000001801007387 */ /* 0x0001e20000100c00 */
[----:B------:R-:W-:-:S03]  /*4f50*/  IMAD.WIDE.U32 R10, R20, 0x8001, RZ ;  /* 0x00008001140a7825 */ /* 0x000fc600078e00ff */
[----:B------:R-:W2:Y:S01]  /*4f60*/  LDL R23, [R1+0x10] ;  /* 0x0000100001177983 */ /* 0x000ea20000100800 */
[----:B------:R-:W-:-:S03]  /*4f70*/  IMAD R3, R3, 0x41a7, RZ ;  /* 0x000041a703037824 */ /* 0x000fc600078e02ff */
[----:B------:R-:W3:Y:S02]  /*4f80*/  LDL R22, [R1+0xc] ;  /* 0x00000c0001167983 */ /* 0x000ee40000100800 */
[----:B------:R-:W-:-:S05]  /*4f90*/  IADD3 R3, PT, PT, R21, R3, RZ ;  /* 0x0000000315037210 */ /* 0x000fca0007ffe0ff */
[----:B------:R-:W-:-:S04]  /*4fa0*/  IMAD.WIDE.U32 R6, R3, 0x8001, RZ ;  /* 0x0000800103067825 */ /* 0x000fc800078e00ff */
[----:B------:R-:W-:-:S04]  /*4fb0*/  IMAD.WIDE.U32 R6, P0, R20, 0x4000, R6 ;  /* 0x0000400014067825 */ /* 0x000fc80007800006 */
[----:B------:R-:W-:Y:S01]  /*4fc0*/  IMAD.MOV.U32 R10, RZ, RZ, R7 ;  /* 0x000000ffff0a7224 */ /* 0x000fe200078e0007 */
[----:B------:R-:W-:Y:S02]  /*4fd0*/  IADD3 RZ, P1, PT, R11, R6, RZ ;  /* 0x000000060bff7210 */ /* 0x000fe40007f3e0ff */
[----:B------:R-:W-:-:S03]  /*4fe0*/  IADD3.X R11, PT, PT, RZ, RZ, RZ, P0, !PT ;  /* 0x000000ffff0b7210 */ /* 0x000fc600007fe4ff */
[----:B------:R-:W-:-:S05]  /*4ff0*/  IMAD.WIDE.U32.X R10, R3, 0x4000, R10, P1 ;  /* 0x00004000030a7825 */ /* 0x000fca00008e040a */
[----:B------:R-:W-:-:S05]  /*5000*/  SHF.R.U64 R11, R10, 0xd, R11 ;  /* 0x0000000d0a0b7819 */ /* 0x000fca000000120b */
[----:B------:R-:W-:Y:S02]  /*5010*/  IMAD R10, R11, -0x7fffffff, R20 ;  /* 0x800000010b0a7824 */ /* 0x000fe400078e0214 */
[----:B------:R-:W-:-:S05]  /*5020*/  IMAD.MOV.U32 R11, RZ, RZ, R24 ;  /* 0x000000ffff0b7224 */ /* 0x000fca00078e0018 */
[----:B------:R0:W-:Y:S04]  /*5030*/  STL.128 [R1+0x70], R8 ;  /* 0x0000700801007387 */ /* 0x0001e80000100c00 */
[----:B------:R-:W3:Y:S01]  /*5040*/  LDL R3, [R1+0x7c] ;  /* 0x00007c0001037983 */ /* 0x000ee20000100800 */
[----:B------:R-:W-:Y:S01]  /*5050*/  MOV R21, R2 ;  /* 0x0000000200157202 */ /* 0x000fe20000000f00 */
[----:B------:R-:W-:Y:S01]  /*5060*/  IMAD.MOV.U32 R7, RZ, RZ, R18 ;  /* 0x000000ffff077224 */ /* 0x000fe200078e0012 */
[----:B------:R-:W-:Y:S02]  /*5070*/  MOV R20, R12 ;  /* 0x0000000c00147202 */ /* 0x000fe40000000f00 */
[----:B------:R-:W-:Y:S02]  /*5080*/  MOV R5, R16 ;  /* 0x0000001000057202 */ /* 0x000fe40000000f00 */
[----:B------:R-:W-:Y:S01]  /*5090*/  MOV R6, R14 ;  /* 0x0000000e00067202 */ /* 0x000fe20000000f00 */
[----:B------:R0:W-:Y:S04]  /*50a0*/  STL.64 [R1+0x80], R20 ;  /* 0x0000801401007387 */ /* 0x0001e80000100a00 */
[----:B------:R0:W-:Y:S01]  /*50b0*/  STL.128 [R1+0x60], R4 ;  /* 0x0000600401007387 */ /* 0x0001e20000100c00 */
[----:B------:R-:W-:Y:S01]  /*50c0*/  IADD3 R2, PT, PT, R1, 0x90, RZ ;  /* 0x0000009001027810 */ /* 0x000fe20007ffe0ff */
[----:B--2---:R-:W-:Y:S01]  /*50d0*/  IMAD.IADD R23, R23, 0x1, R12 ;  /* 0x0000000117177824 */ /* 0x004fe200078e020c */
[----:B---3--:R-:W-:-:S05]  /*50e0*/  IADD3 R22, PT, PT, R3, R22, RZ ;  /* 0x0000001603167210 */ /* 0x008fca0007ffe0ff */
[----:B------:R0:W-:Y:S01]  /*50f0*/  STL.64 [R1+0x88], R22 ;  /* 0x0000881601007387 */ /* 0x0001e20000100a00 */
[----:B------:R-:W-:-:S07]  /*5100*/  IMAD.MOV.U32 R3, RZ, RZ, 0x2 ;  /* 0x00000002ff037424 */ /* 0x000fce00078e00ff */
.L_x_6:
[----:B0-----:R-:W2:Y:S04]  /*5110*/  LDL R4, [R2+-0xc] ;  /* 0xfffff40002047983 */ /* 0x001ea80000100800 */
[----:B------:R-:W2:Y:S04]  /*5120*/  LDL R5, [R2+-0x7c] ;  /* 0xffff840002057983 */ /* 0x000ea80000100800 */
[----:B------:R-:W3:Y:S04]  /*5130*/  LDL R9, [R2+-0x8] ;  /* 0xfffff80002097983 */ /* 0x000ee80000100800 */
[----:B------:R-:W3:Y:S04]  /*5140*/  LDL R10, [R2+-0x78] ;  /* 0xffff8800020a7983 */ /* 0x000ee80000100800 */
[----:B------:R-:W4:Y:S04]  /*5150*/  LDL R6, [R2+-0x4] ;  /* 0xfffffc0002067983 */ /* 0x000f280000100800 */
[----:B------:R-:W4:Y:S04]  /*5160*/  LDL R7, [R2+-0x74] ;  /* 0xffff8c0002077983 */ /* 0x000f280000100800 */
[----:B------:R-:W5:Y:S04]  /*5170*/  LDL R11, [R2+-0x70] ;  /* 0xffff9000020b7983 */ /* 0x000f680000100800 */
[----:B------:R-:W5:Y:S04]  /*5180*/  LDL R15, [R2+-0x68] ;  /* 0xffff9800020f7983 */ /* 0x000f680000100800 */
[----:B------:R-:W5:Y:S04]  /*5190*/  LDL R12, [R2+-0x64] ;  /* 0xffff9c00020c7983 */ /* 0x000f680000100800 */
[----:B------:R-:W5:Y:S01]  /*51a0*/  LDL R13, [R2+-0x60] ;  /* 0xffffa000020d7983 */ /* 0x000f620000100800 */
[----:B--2---:R-:W-:-:S02]  /*51b0*/  IADD3 R8, PT, PT, R4, R5, RZ ;  /* 0x0000000504087210 */ /* 0x004fc40007ffe0ff */
[----:B---3--:R-:W-:-:S05]  /*51c0*/  IADD3 R9, PT, PT, R9, R10, RZ ;  /* 0x0000000a09097210 */ /* 0x008fca0007ffe0ff */
[----:B------:R-:W-:Y:S01]  /*51d0*/  STL.64 [R2], R8 ;  /* 0x0000000802007387 */ /* 0x000fe20000100a00 */
[----:B----4-:R-:W-:-:S03]  /*51e0*/  IMAD.IADD R4, R6, 0x1, R7 ;  /* 0x0000000106047824 */ /* 0x010fc600078e0207 */
[----:B------:R-:W2:Y:S01]  /*51f0*/  LDL R6, [R2+-0x6c] ;  /* 0xffff940002067983 */ /* 0x000ea20000100800 */
[----:B-----5:R-:W-:-:S03]  /*5200*/  IADD3 R5, PT, PT, R11, R8, RZ ;  /* 0x000000080b057210 */ /* 0x020fc60007ffe0ff */
[----:B------:R-:W2:Y:S04]  /*5210*/  LDL R11, [R2+0x4] ;  /* 0x00000400020b7983 */ /* 0x000ea80000100800 */
[----:B------:R0:W-:Y:S04]  /*5220*/  STL.64 [R2+0x8], R4 ;  /* 0x0000080402007387 */ /* 0x0001e80000100a00 */
[----:B------:R-:W3:Y:S01]  /*5230*/  LDL R7, [R2+0xc] ;  /* 0x00000c0002077983 */ /* 0x000ee20000100800 */
[----:B--2---:R-:W-:Y:S01]  /*5240*/  IADD3 R10, PT, PT, R6, R11, RZ ;  /* 0x0000000b060a7210 */ /* 0x004fe20007ffe0ff */
[----:B------:R-:W-:-:S02]  /*5250*/  IMAD.IADD R11, R4, 0x1, R15 ;  /* 0x00000001040b7824 */ /* 0x000fc400078e020f */
[----:B0-----:R-:W2:Y:S01]  /*5260*/  LDL R4, [R2+-0x5c] ;  /* 0xffffa40002047983 */ /* 0x001ea20000100800 */
[----:B---3--:R-:W-:-:S03]  /*5270*/  IADD3 R6, PT, PT, R7, R12, RZ ;  /* 0x0000000c07067210 */ /* 0x008fc60007ffe0ff */
[----:B------:R-:W3:Y:S01]  /*5280*/  LDL R15, [R2+-0x58] ;  /* 0xffffa800020f7983 */ /* 0x000ee20000100800 */
[----:B------:R-:W-:-:S03]  /*5290*/  IADD3 R7, PT, PT, R13, R10, RZ ;  /* 0x0000000a0d077210 */ /* 0x000fc60007ffe0ff */
[----:B------:R-:W-:Y:S04]  /*52a0*/  STL.64 [R2+0x10], R10 ;  /* 0x0000100a02007387 */ /* 0x000fe80000100a00 */
[----:B------:R-:W2:Y:S04]  /*52b0*/  LDL R9, [R2+0x14] ;  /* 0x0000140002097983 */ /* 0x000ea80000100800 */
[----:B------:R0:W-:Y:S04]  /*52c0*/  STL.64 [R2+0x18], R6 ;  /* 0x0000180602007387 */ /* 0x0001e80000100a00 */
[----:B------:R-:W4:Y:S04]  /*52d0*/  LDL R12, [R2+-0x54] ;  /* 0xffffac00020c7983 */ /* 0x000f280000100800 */
[----:B------:R-:W4:Y:S04]  /*52e0*/  LDL R5, [R2+0x1c] ;  /* 0x00001c0002057983 */ /* 0x000f280000100800 */
[----:B------:R-:W5:Y:S01]  /*52f0*/  LDL R13, [R2+-0x50] ;  /* 0xffffb000020d7983 */ /* 0x000f620000100800 */
[----:B--2---:R-:W-:Y:S01]  /*5300*/  IMAD.IADD R8, R4, 0x1, R9 ;  /* 0x0000000104087824 */ /* 0x004fe200078e0209 */
[----:B---3--:R-:W-:-:S02]  /*5310*/  IADD3 R9, PT, PT, R6, R15, RZ ;  /* 0x0000000f06097210 */ /* 0x008fc40007ffe0ff */
[----:B0-----:R-:W2:Y:S04]  /*5320*/  LDL R6, [R2+-0x4c] ;  /* 0xffffb40002067983 */ /* 0x001ea80000100800 */
[----:B------:R-:W-:Y:S04]  /*5330*/  STL.64 [R2+0x20], R8 ;  /* 0x0000200802007387 */ /* 0x000fe80000100a00 */
[----:B------:R-:W2:Y:S01]  /*5340*/  LDL R11, [R2+0x24] ;  /* 0x00002400020b7983 */ /* 0x000ea20000100800 */
[----:B----4-:R-:W-:-:S03]  /*5350*/  IADD3 R4, PT, PT, R5, R12, RZ ;  /* 0x0000000c05047210 */ /* 0x010fc60007ffe0ff */
[----:B------:R-:W3:Y:S01]  /*5360*/  LDL R15, [R2+-0x48] ;  /* 0xffffb800020f7983 */ /* 0x000ee20000100800 */
[----:B-----5:R-:W-:-:S03]  /*5370*/  IMAD.IADD R5, R13, 0x1, R8 ;  /* 0x000000010d057824 */ /* 0x020fc600078e0208 */
[----:B------:R-:W4:Y:S04]  /*5380*/  LDL R12, [R2+-0x44] ;  /* 0xffffbc00020c7983 */ /* 0x000f280000100800 */
[----:B------:R0:W-:Y:S04]  /*5390*/  STL.64 [R2+0x28], R4 ;  /* 0x0000280402007387 */ /* 0x0001e80000100a00 */
[----:B------:R-:W4:Y:S04]  /*53a0*/  LDL R7, [R2+0x2c] ;  /* 0x00002c0002077983 */ /* 0x000f280000100800 */
[----:B------:R-:W5:Y:S01]  /*53b0*/  LDL R13, [R2+-0x40] ;  /* 0xffffc000020d7983 */ /* 0x000f620000100800 */
[----:B--2---:R-:W-:-:S02]  /*53c0*/  IADD3 R10, PT, PT, R6, R11, RZ ;  /* 0x0000000b060a7210 */ /* 0x004fc40007ffe0ff */
[----:B---3--:R-:W-:Y:S02]  /*53d0*/  IADD3 R11, PT, PT, R4, R15, RZ ;  /* 0x0000000f040b7210 */ /* 0x008fe40007ffe0ff */
[----:B0-----:R-:W2:Y:S04]  /*53e0*/  LDL R4, [R2+-0x3c] ;  /* 0xffffc40002047983 */ /* 0x001ea80000100800 */
[----:B------:R-:W-:Y:S04]  /*53f0*/  STL.64 [R2+0x30], R10 ;  /* 0x0000300a02007387 */ /* 0x000fe80000100a00 */
[----:B------:R-:W2:Y:S01]  /*5400*/  LDL R9, [R2+0x34] ;  /* 0x0000340002097983 */ /* 0x000ea20000100800 */
[----:B----4-:R-:W-:-:S03]  /*5410*/  IMAD.IADD R6, R7, 0x1, R12 ;  /* 0x0000000107067824 */ /* 0x010fc600078e020c */
[----:B------:R-:W3:Y:S01]  /*5420*/  LDL R15, [R2+-0x38] ;  /* 0xffffc800020f7983 */ /* 0x000ee20000100800 */
[----:B-----5:R-:W-:-:S03]  /*5430*/  IADD3 R7, PT, PT, R13, R10, RZ ;  /* 0x0000000a0d077210 */ /* 0x020fc60007ffe0ff */
[----:B------:R-:W4:Y:S04]  /*5440*/  LDL R12, [R2+-0x34] ;  /* 0xffffcc00020c7983 */ /* 0x000f280000100800 */
[----:B------:R0:W-:Y:S04]  /*5450*/  STL.64 [R2+0x38], R6 ;  /* 0x0000380602007387 */ /* 0x0001e80000100a00 */
[----:B------:R-:W4:Y:S04]  /*5460*/  LDL R5, [R2+0x3c] ;  /* 0x00003c0002057983 */ /* 0x000f280000100800 */
[----:B------:R-:W5:Y:S01]  /*5470*/  LDL R13, [R2+-0x30] ;  /* 0xffffd000020d7983 */ /* 0x000f620000100800 */
[----:B--2---:R-:W-:Y:S01]  /*5480*/  IADD3 R8, PT, PT, R4, R9, RZ ;  /* 0x0000000904087210 */ /* 0x004fe20007ffe0ff */
[----:B---3--:R-:W-:-:S02]  /*5490*/  IMAD.IADD R9, R6, 0x1, R15 ;  /* 0x0000000106097824 */ /* 0x008fc400078e020f */
[----:B0-----:R-:W2:Y:S04]  /*54a0*/  LDL R6, [R2+-0x2c] ;  /* 0xffffd40002067983 */ /* 0x001ea80000100800 */
[----:B------:R-:W-:Y:S04]  /*54b0*/  STL.64 [R2+0x40], R8 ;  /* 0x0000400802007387 */ /* 0x000fe80000100a00 */
[----:B------:R-:W2:Y:S01]  /*54c0*/  LDL R11, [R2+0x44] ;  /* 0x00004400020b7983 */ /* 0x000ea20000100800 */
[----:B----4-:R-:W-:-:S03]  /*54d0*/  IADD3 R4, PT, PT, R5, R12, RZ ;  /* 0x0000000c05047210 */ /* 0x010fc60007ffe0ff */
[----:B------:R-:W3:Y:S01]  /*54e0*/  LDL R15, [R2+-0x28] ;  /* 0xffffd800020f7983 */ /* 0x000ee20000100800 */
[----:B-----5:R-:W-:-:S03]  /*54f0*/  IADD3 R5, PT, PT, R13, R8, RZ ;  /* 0x000000080d057210 */ /* 0x020fc60007ffe0ff */
[----:B------:R-:W4:Y:S04]  /*5500*/  LDL R12, [R2+-0x24] ;  /* 0xffffdc00020c7983 */ /* 0x000f280000100800 */
[----:B------:R0:W-:Y:S04]  /*5510*/  STL.64 [R2+0x48], R4 ;  /* 0x0000480402007387 */ /* 0x0001e80000100a00 */
        /* <DEDUP_REMOVED lines=25> */
[----:B------:R-:W5:Y:S01]  /*56b0*/  LDL R13, [R2] ;  /* 0x00000000020d7983 */ /* 0x000f620000100800 */
[----:B--2---:R-:W-:Y:S01]  /*56c0*/  IADD3 R10, PT, PT, R6, R11, RZ ;  /* 0x0000000b060a7210 */ /* 0x004fe20007ffe0ff */
[----:B---3--:R-:W-:-:S02]  /*56d0*/  IMAD.IADD R11, R4, 0x1, R15 ;  /* 0x00000001040b7824 */ /* 0x008fc400078e020f */
[----:B0-----:R-:W2:Y:S04]  /*56e0*/  LDL R4, [R2+0x4] ;  /* 0x0000040002047983 */ /* 0x001ea80000100800 */
[----:B------:R-:W-:Y:S04]  /*56f0*/  STL.64 [R2+0x70], R10 ;  /* 0x0000700a02007387 */ /* 0x000fe80000100a00 */
[----:B------:R-:W2:Y:S01]  /*5700*/  LDL R9, [R2+0x74] ;  /* 0x0000740002097983 */ /* 0x000ea20000100800 */
[----:B----4-:R-:W-:-:S03]  /*5710*/  IADD3 R6, PT, PT, R7, R12, RZ ;  /* 0x0000000c07067210 */ /* 0x010fc60007ffe0ff */
[----:B------:R-:W3:Y:S01]  /*5720*/  LDL R15, [R2+0x8] ;  /* 0x00000800020f7983 */ /* 0x000ee20000100800 */
[----:B-----5:R-:W-:-:S03]  /*5730*/  IADD3 R7, PT, PT, R13, R10, RZ ;  /* 0x0000000a0d077210 */ /* 0x020fc60007ffe0ff */
[----:B------:R-:W4:Y:S04]  /*5740*/  LDL R12, [R2+0xc] ;  /* 0x00000c00020c7983 */ /* 0x000f280000100800 */
[----:B------:R0:W-:Y:S04]  /*5750*/  STL.64 [R2+0x78], R6 ;  /* 0x0000780602007387 */ /* 0x0001e80000100a00 */
[----:B------:R-:W4:Y:S04]  /*5760*/  LDL R5, [R2+0x7c] ;  /* 0x00007c0002057983 */ /* 0x000f280000100800 */
[----:B------:R-:W5:Y:S01]  /*5770*/  LDL R13, [R2+0x10] ;  /* 0x00001000020d7983 */ /* 0x000f620000100800 */
[----:B--2---:R-:W-:Y:S01]  /*5780*/  IMAD.IADD R8, R4, 0x1, R9 ;  /* 0x0000000104087824 */ /* 0x004fe200078e0209 */
[----:B---3--:R-:W-:-:S02]  /*5790*/  IADD3 R9, PT, PT, R6, R15, RZ ;  /* 0x0000000f06097210 */ /* 0x008fc40007ffe0ff */
[----:B0-----:R-:W2:Y:S04]  /*57a0*/  LDL R6, [R2+0x14] ;  /* 0x0000140002067983 */ /* 0x001ea80000100800 */
[----:B------:R0:W-:Y:S04]  /*57b0*/  STL.64 [R2+0x80], R8 ;  /* 0x0000800802007387 */ /* 0x0001e80000100a00 */
[----:B------:R-:W2:Y:S01]  /*57c0*/  LDL R11, [R2+0x84] ;  /* 0x00008400020b7983 */ /* 0x000ea20000100800 */
[----:B----4-:R-:W-:-:S03]  /*57d0*/  IADD3 R4, PT, PT, R5, R12, RZ ;  /* 0x0000000c05047210 */ /* 0x010fc60007ffe0ff */
[----:B------:R-:W3:Y:S01]  /*57e0*/  LDL R15, [R2+0x18] ;  /* 0x00001800020f7983 */ /* 0x000ee20000100800 */
[----:B-----5:R-:W-:-:S03]  /*57f0*/  IMAD.IADD R5, R13, 0x1, R8 ;  /* 0x000000010d057824 */ /* 0x020fc600078e0208 */
[----:B------:R-:W4:Y:S04]  /*5800*/  LDL R12, [R2+0x1c] ;  /* 0x00001c00020c7983 */ /* 0x000f280000100800 */
[----:B------:R1:W-:Y:S04]  /*5810*/  STL.64 [R2+0x88], R4 ;  /* 0x0000880402007387 */ /* 0x0003e80000100a00 */
[----:B------:R-:W4:Y:S04]  /*5820*/  LDL R7, [R2+0x8c] ;  /* 0x00008c0002077983 */ /* 0x000f280000100800 */
[----:B------:R-:W5:Y:S04]  /*5830*/  LDL R13, [R2+0x20] ;  /* 0x00002000020d7983 */ /* 0x000f680000100800 */
[----:B0-----:R-:W5:Y:S04]  /*5840*/  LDL R8, [R2+0x24] ;  /* 0x0000240002087983 */ /* 0x001f680000100800 */
[----:B-1----:R-:W5:Y:S04]  /*5850*/  LDL R5, [R2+0x2c] ;  /* 0x00002c0002057983 */ /* 0x002f680000100800 */
[----:B------:R-:W5:Y:S01]  /*5860*/  LDL R9, [R2+0x30] ;  /* 0x0000300002097983 */ /* 0x000f620000100800 */
[----:B--2---:R-:W-:-:S02]  /*5870*/  IADD3 R10, PT, PT, R6, R11, RZ ;  /* 0x0000000b060a7210 */ /* 0x004fc40007ffe0ff */
[----:B---3--:R-:W-:Y:S02]  /*5880*/  IADD3 R11, PT, PT, R4, R15, RZ ;  /* 0x0000000f040b7210 */ /* 0x008fe40007ffe0ff */
[----:B------:R-:W2:Y:S04]  /*5890*/  LDL R15, [R2+0x28] ;  /* 0x00002800020f7983 */ /* 0x000ea80000100800 */
[----:B------:R-:W-:Y:S01]  /*58a0*/  STL.64 [R2+0x90], R10 ;  /* 0x0000900a02007387 */ /* 0x000fe20000100a00 */
[----:B----4-:R-:W-:Y:S01]  /*58b0*/  IMAD.IADD R6, R7, 0x1, R12 ;  /* 0x0000000107067824 */ /* 0x010fe200078e020c */
[----:B-----5:R-:W-:Y:S02]  /*58c0*/  IADD3 R7, PT, PT, R13, R10, RZ ;  /* 0x0000000a0d077210 */ /* 0x020fe40007ffe0ff */
[----:B------:R-:W3:Y:S04]  /*58d0*/  LDL R13, [R2+0x94] ;  /* 0x00009400020d7983 */ /* 0x000ee80000100800 */
[----:B------:R-:W-:Y:S04]  /*58e0*/  STL.64 [R2+0x98], R6 ;  /* 0x0000980602007387 */ /* 0x000fe80000100a00 */
[----:B------:R-:W4:Y:S01]  /*58f0*/  LDL R4, [R2+0x9c] ;  /* 0x00009c0002047983 */ /* 0x000f220000100800 */
[----:B------:R-:W-:-:S05]  /*5900*/  VIADD R3, R3, 0x2c ;  /* 0x0000002c03037836 */ /* 0x000fca0000000000 */
[----:B------:R-:W-:Y:S02]  /*5910*/  ISETP.NE.AND P0, PT, R3, 0x136, PT ;  /* 0x000001360300780c */ /* 0x000fe40003f05270 */
[----:B---3--:R-:W-:Y:S01]  /*5920*/  IADD3 R12, PT, PT, R8, R13, RZ ;  /* 0x0000000d080c7210 */ /* 0x008fe20007ffe0ff */
[----:B--2---:R-:W-:Y:S01]  /*5930*/  IMAD.IADD R13, R6, 0x1, R15 ;  /* 0x00000001060d7824 */ /* 0x004fe200078e020f */
[----:B----4-:R-:W-:Y:S02]  /*5940*/  IADD3 R4, PT, PT, R4, R5, RZ ;  /* 0x0000000504047210 */ /* 0x010fe40007ffe0ff */
[----:B------:R-:W-:Y:S02]  /*5950*/  IADD3 R5, PT, PT, R9, R12, RZ ;  /* 0x0000000c09057210 */ /* 0x000fe40007ffe0ff */
[----:B------:R-:W-:Y:S04]  /*5960*/  STL.64 [R2+0xa0], R12 ;  /* 0x0000a00c02007387 */ /* 0x000fe80000100a00 */
[----:B------:R0:W-:Y:S02]  /*5970*/  STL.64 [R2+0xa8], R4 ;  /* 0x0000a80402007387 */ /* 0x0001e40000100a00 */
[----:B0-----:R-:W-:Y:S01]  /*5980*/  IADD3 R2, PT, PT, R2, 0xb0, RZ ;  /* 0x000000b002027810 */ /* 0x001fe20007ffe0ff */
[----:B------:R-:W-:Y:S06]  /*5990*/  @P0 BRA `(.L_x_6) ;  /* 0xfffffff400dc0947 */ /* 0x000fec000383ffff */
[----:B------:R-:W2:Y:S04]  /*59a0*/  LDL.128 R12, [R1+0x4f0] ;  /* 0x0004f000010c7983 */ /* 0x000ea80000100c00 */
[----:B------:R-:W3:Y:S04]  /*59b0*/  LDL.128 R16, [R1+0x500] ;  /* 0x0005000001107983 */ /* 0x000ee80000100c00 */
[----:B------:R-:W4:Y:S04]  /*59c0*/  LDL.128 R20, [R1+0x510] ;  /* 0x0005100001147983 */ /* 0x000f280000100c00 */
[----:B------:R-:W5:Y:S04]  /*59d0*/  LDL.64 R2, [R1+0x4e8] ;  /* 0x0004e80001027983 */ /* 0x000f680000100a00 */
[----:B------:R-:W5:Y:S04]  /*59e0*/  LDL.128 R4, [R1+0x520] ;  /* 0x0005200001047983 */ /* 0x000f680000100c00 */
[----:B------:R-:W5:Y:S04]  /*59f0*/  LDL.128 R8, [R1+0x530] ;  /* 0x0005300001087983 */ /* 0x000f680000100c00 */
[----:B------:R-:W5:Y:S01]  /*5a00*/  LDL R32, [R1+0x4e4] ;  /* 0x0004e40001207983 */ /* 0x000f620000100800 */
[----:B--2---:R-:W-:-:S02]  /*5a10*/  MOV R35, R12 ;  /* 0x0000000c00237202 */ /* 0x004fc40000000f00 */
[----:B------:R-:W-:Y:S01]  /*5a20*/  MOV R12, R13 ;  /* 0x0000000d000c7202 */ /* 0x000fe20000000f00 */
[----:B------:R-:W-:Y:S01]  /*5a30*/  IMAD.MOV.U32 R13, RZ, RZ, R14 ;  /* 0x000000ffff0d7224 */ /* 0x000fe200078e000e */
[----:B------:R-:W-:Y:S02]  /*5a40*/  MOV R14, R15 ;  /* 0x0000000f000e7202 */ /* 0x000fe40000000f00 */
[----:B---3--:R-:W-:Y:S01]  /*5a50*/  MOV R15, R16 ;  /* 0x00000010000f7202 */ /* 0x008fe20000000f00 */
[----:B------:R-:W-:Y:S01]  /*5a60*/  IMAD.MOV.U32 R16, RZ, RZ, R17 ;  /* 0x000000ffff107224 */ /* 0x000fe200078e0011 */
[----:B------:R-:W-:Y:S02]  /*5a70*/  MOV R17, R18 ;  /* 0x0000001200117202 */ /* 0x000fe40000000f00 */
[----:B------:R-:W-:Y:S01]  /*5a80*/  MOV R18, R19 ;  /* 0x0000001300127202 */ /* 0x000fe20000000f00 */
[----:B----4-:R-:W-:Y:S01]  /*5a90*/  IMAD.MOV.U32 R19, RZ, RZ, R20 ;  /* 0x000000ffff137224 */ /* 0x010fe200078e0014 */
[----:B------:R0:W-:Y:S04]  /*5aa0*/  STL.128 [R1+0x570], R12 ;  /* 0x0005700c01007387 */ /* 0x0001e80000100c00 */
[----:B------:R1:W-:Y:S04]  /*5ab0*/  STL.128 [R1+0x580], R16 ;  /* 0x0005801001007387 */ /* 0x0003e80000100c00 */
[----:B0-----:R-:W2:Y:S04]  /*5ac0*/  LDL.128 R12, [R1+0x540] ;  /* 0x00054000010c7983 */ /* 0x001ea80000100c00 */
[----:B-1----:R-:W3:Y:S01]  /*5ad0*/  LDL.128 R16, [R1+0x550] ;  /* 0x0005500001107983 */ /* 0x002ee20000100c00 */
[----:B-----5:R-:W-:Y:S01]  /*5ae0*/  IMAD.MOV.U32 R33, RZ, RZ, R2 ;  /* 0x000000ffff217224 */ /* 0x020fe200078e0002 */
[----:B------:R-:W-:-:S02]  /*5af0*/  MOV R34, R3 ;  /* 0x0000000300227202 */ /* 0x000fc40000000f00 */
[----:B------:R-:W0:Y:S01]  /*5b00*/  LDC.64 R2, c[0x0][0x3a0] ;  /* 0x0000e800ff027b82 */ /* 0x000e220000000a00 */
[----:B------:R-:W-:Y:S02]  /*5b10*/  MOV R20, R21 ;  /* 0x0000001500147202 */ /* 0x000fe40000000f00 */
[----:B------:R-:W-:Y:S01]  /*5b20*/  MOV R21, R22 ;  /* 0x0000001600157202 */ /* 0x000fe20000000f00 */
[----:B------:R-:W-:Y:S01]  /*5b30*/  IMAD.MOV.U32 R22, RZ, RZ, R23 ;  /* 0x000000ffff167224 */ /* 0x000fe200078e0017 */
[----:B------:R-:W-:Y:S02]  /*5b40*/  MOV R23, R4 ;  /* 0x0000000400177202 */ /* 0x000fe40000000f00 */
[----:B------:R-:W-:Y:S01]  /*5b50*/  MOV R4, R5 ;  /* 0x0000000500047202 */ /* 0x000fe20000000f00 */
[----:B------:R-:W-:Y:S01]  /*5b60*/  IMAD.MOV.U32 R5, RZ, RZ, R6 ;  /* 0x000000ffff057224 */ /* 0x000fe200078e0006 */
[----:B------:R-:W-:Y:S02]  /*5b70*/  MOV R6, R7 ;  /* 0x0000000700067202 */ /* 0x000fe40000000f00 */
[----:B------:R-:W-:Y:S01]  /*5b80*/  MOV R7, R8 ;  /* 0x0000000800077202 */ /* 0x000fe20000000f00 */
[----:B------:R-:W-:Y:S01]  /*5b90*/  IMAD.MOV.U32 R8, RZ, RZ, R9 ;  /* 0x000000ffff087224 */ /* 0x000fe200078e0009 */
[----:B------:R-:W-:-:S02]  /*5ba0*/  MOV R9, R10 ;  /* 0x0000000a00097202 */ /* 0x000fc40000000f00 */
[----:B------:R-:W-:Y:S01]  /*5bb0*/  MOV R10, R11 ;  /* 0x0000000b000a7202 */ /* 0x000fe20000000f00 */
[----:B------:R3:W-:Y:S04]  /*5bc0*/  STL.128 [R1+0x590], R20 ;  /* 0x0005901401007387 */ /* 0x0007e80000100c00 */
[----:B------:R1:W-:Y:S04]  /*5bd0*/  STL.128 [R1+0x560], R32 ;  /* 0x0005602001007387 */ /* 0x0003e80000100c00 */
[----:B------:R1:W-:Y:S01]  /*5be0*/  STL.128 [R1+0x5a0], R4 ;  /* 0x0005a00401007387 */ /* 0x0003e20000100c00 */
[----:B0-----:R-:W-:-:S04]  /*5bf0*/  ISETP.NE.U32.AND P0, PT, R2, RZ, PT ;  /* 0x000000ff0200720c */ /* 0x001fc80003f05070 */
[----:B------:R-:W-:Y:S01]  /*5c00*/  ISETP.NE.AND.EX P0, PT, R3, RZ, PT, P0 ;  /* 0x000000ff0300720c */ /* 0x000fe20003f05300 */
[----:B--2---:R-:W-:Y:S01]  /*5c10*/  IMAD.MOV.U32 R11, RZ, RZ, R12 ;  /* 0x000000ffff0b7224 */ /* 0x004fe200078e000c */
[----:B------:R-:W-:Y:S02]  /*5c20*/  MOV R12, R13 ;  /* 0x0000000d000c7202 */ /* 0x000fe40000000f00 */
[----:B------:R-:W-:Y:S01]  /*5c30*/  MOV R13, R14 ;  /* 0x0000000e000d7202 */ /* 0x000fe20000000f00 */
[----:B------:R-:W-:Y:S01]  /*5c40*/  IMAD.MOV.U32 R14, RZ, RZ, R15 ;  /* 0x000000ffff0e7224 */ /* 0x000fe200078e000f */
[----:B---3--:R-:W-:Y:S01]  /*5c50*/  MOV R20, R17 ;  /* 0x0000001100147202 */ /* 0x008fe20000000f00 */
[----:B------:R-:W-:Y:S01]  /*5c60*/  IMAD.MOV.U32 R21, RZ, RZ, R18 ;  /* 0x000000ffff157224 */ /* 0x000fe200078e0012 */
[----:B------:R-:W-:Y:S01]  /*5c70*/  MOV R15, R16 ;  /* 0x00000010000f7202 */ /* 0x000fe20000000f00 */
[----:B------:R1:W-:Y:S04]  /*5c80*/  STL.128 [R1+0x5b0], R8 ;  /* 0x0005b00801007387 */ /* 0x0003e80000100c00 */
[----:B------:R1:W-:Y:S04]  /*5c90*/  STL [R1+0x5d8], R19 ;  /* 0x0005d81301007387 */ /* 0x0003e80000100800 */
[----:B------:R1:W-:Y:S04]  /*5ca0*/  STL.128 [R1+0x5c0], R12 ;  /* 0x0005c00c01007387 */ /* 0x0003e80000100c00 */
[----:B------:R1:W-:Y:S01]  /*5cb0*/  STL.64 [R1+0x5d0], R20 ;  /* 0x0005d01401007387 */ /* 0x0003e20000100a00 */
[----:B------:R-:W-:Y:S01]  /*5cc0*/  HFMA2 R17, -RZ, RZ, 0, 1.847743988037109375e-06 ;  /* 0x0000001fff117431 */ /* 0x000fe200000001ff */
[----:B------:R-:W-:Y:S06]  /*5cd0*/  @!P0 BRA `(.L_x_7) ;  /* 0x00000004008c8947 */ /* 0x000fec0003800000 */
[----:B------:R-:W-:Y:S02]  /*5ce0*/  ISETP.GE.U32.AND P0, PT, R2, 0x4, PT ;  /* 0x000000040200780c */ /* 0x000fe40003f06070 */
[----:B-1----:R-:W-:Y:S02]  /*5cf0*/  MOV R5, 0x1f ;  /* 0x0000001f00057802 */ /* 0x002fe40000000f00 */
[----:B------:R-:W-:-:S13]  /*5d00*/  ISETP.GE.U32.AND.EX P0, PT, R3, RZ, PT, P0 ;  /* 0x000000ff0300720c */ /* 0x000fda0003f06100 */
[----:B------:R-:W-:Y:S05]  /*5d10*/  @!P0 BRA `(.L_x_8) ;  /* 0x0000000000c08947 */ /* 0x000fea0003800000 */
[----:B------:R-:W-:Y:S01]  /*5d20*/  CS2R R6, SRZ ;  /* 0x0000000000067805 */ /* 0x000fe2000001ff00 */
[----:B------:R-:W-:-:S07]  /*5d30*/  IMAD.MOV.U32 R5, RZ, RZ, 0x1f ;  /* 0x0000001fff057424 */ /* 0x000fce00078e00ff */
.L_x_9:
[----:B------:R-:W-:-:S04]  /*5d40*/  SHF.L.U32 R11, R5, 0x2, RZ ;  /* 0x00000002050b7819 */ /* 0x000fc800000006ff */
[C---:B0-----:R-:W-:Y:S01]  /*5d50*/  IADD3 R2, PT, PT, R11.reuse, 0x74, RZ ;  /* 0x000000740b027810 */ /* 0x041fe20007ffe0ff */
[----:B------:R-:W-:-:S03]  /*5d60*/  VIADD R4, R11, 0x4 ;  /* 0x000000040b047836 */ /* 0x000fc60000000000 */
[----:B------:R-:W-:Y:S02]  /*5d70*/  LOP3.LUT R2, R2, 0x7c, RZ, 0xc0, !PT ;  /* 0x0000007c02027812 */ /* 0x000fe400078ec0ff */
[----:B------:R-:W-:Y:S02]  /*5d80*/  LOP3.LUT R4, R4, 0x7c, RZ, 0xc0, !PT ;  /* 0x0000007c04047812 */ /* 0x000fe400078ec0ff */
[C---:B------:R-:W-:Y:S02]  /*5d90*/  IADD3 R12, PT, PT, R1.reuse, R2, RZ ;  /* 0x00000002010c7210 */ /* 0x040fe40007ffe0ff */
[----:B------:R-:W-:-:S03]  /*5da0*/  IADD3 R10, PT, PT, R1, R4, RZ ;  /* 0x00000004010a7210 */ /* 0x000fc60007ffe0ff */
[----:B------:R-:W2:Y:S04]  /*5db0*/  LDL R9, [R12+0x560] ;  /* 0x000560000c097983 */ /* 0x000ea80000100800 */
[----:B------:R-:W2:Y:S01]  /*5dc0*/  LDL R8, [R10+0x560] ;  /* 0x000560000a087983 */ /* 0x000ea20000100800 */
[C---:B------:R-:W-:Y:S01]  /*5dd0*/  VIADD R2, R11.reuse, 0x78 ;  /* 0x000000780b027836 */ /* 0x040fe20000000000 */
[----:B------:R-:W-:-:S04]  /*5de0*/  IADD3 R4, PT, PT, R11, 0x8, RZ ;  /* 0x000000080b047810 */ /* 0x000fc80007ffe0ff */
[----:B------:R-:W-:Y:S02]  /*5df0*/  LOP3.LUT R2, R2, 0x7c, RZ, 0xc0, !PT ;  /* 0x0000007c02027812 */ /* 0x000fe400078ec0ff */
[----:B------:R-:W-:Y:S02]  /*5e00*/  LOP3.LUT R4, R4, 0x7c, RZ, 0xc0, !PT ;  /* 0x0000007c04047812 */ /* 0x000fe400078ec0ff */
[----:B------:R-:W-:Y:S02]  /*5e10*/  IADD3 R16, PT, PT, R1, R2, RZ ;  /* 0x0000000201107210 */ /* 0x000fe40007ffe0ff */
[----:B--2---:R-:W-:Y:S01]  /*5e20*/  IADD3 R13, PT, PT, R8, R9, RZ ;  /* 0x00000009080d7210 */ /* 0x004fe20007ffe0ff */
[----:B------:R-:W-:Y:S01]  /*5e30*/  IMAD R8, R5, 0x4, R0 ;  /* 0x0000000405087824 */ /* 0x000fe200078e0200 */
[----:B------:R-:W-:-:S04]  /*5e40*/  IADD3 R9, PT, PT, R1, R4, RZ ;  /* 0x0000000401097210 */ /* 0x000fc80007ffe0ff */
[----:B------:R0:W-:Y:S04]  /*5e50*/  STL [R8], R13 ;  /* 0x0000000d08007387 */ /* 0x0001e80000100800 */
[----:B------:R-:W2:Y:S04]  /*5e60*/  LDL R15, [R16+0x560] ;  /* 0x00056000100f7983 */ /* 0x000ea80000100800 */
[----:B------:R-:W2:Y:S01]  /*5e70*/  LDL R12, [R9+0x560] ;  /* 0x00056000090c7983 */ /* 0x000ea20000100800 */
[C---:B------:R-:W-:Y:S01]  /*5e80*/  VIADD R2, R11.reuse, 0xfffffffc ;  /* 0xfffffffc0b027836 */ /* 0x040fe20000000000 */
[----:B------:R-:W-:-:S04]  /*5e90*/  IADD3 R4, PT, PT, R11, 0xc, RZ ;  /* 0x0000000c0b047810 */ /* 0x000fc80007ffe0ff */
[----:B------:R-:W-:Y:S02]  /*5ea0*/  LOP3.LUT R2, R2, 0x7c, RZ, 0xc0, !PT ;  /* 0x0000007c02027812 */ /* 0x000fe400078ec0ff */
[----:B------:R-:W-:-:S03]  /*5eb0*/  LOP3.LUT R4, R4, 0x7c, RZ, 0xc0, !PT ;  /* 0x0000007c04047812 */ /* 0x000fc600078ec0ff */
[C---:B------:R-:W-:Y:S01]  /*5ec0*/  IMAD.IADD R14, R1.reuse, 0x1, R2 ;  /* 0x00000001010e7824 */ /* 0x040fe200078e0202 */
[----:B------:R-:W-:Y:S02]  /*5ed0*/  IADD3 R17, PT, PT, R1, R4, RZ ;  /* 0x0000000401117210 */ /* 0x000fe40007ffe0ff */
[----:B--2---:R-:W-:-:S05]  /*5ee0*/  IADD3 R15, PT, PT, R12, R15, RZ ;  /* 0x0000000f0c0f7210 */ /* 0x004fca0007ffe0ff */
[----:B------:R0:W-:Y:S04]  /*5ef0*/  STL [R10+0x560], R15 ;  /* 0x0005600f0a007387 */ /* 0x0001e80000100800 */
[----:B------:R-:W2:Y:S04]  /*5f00*/  LDL R11, [R14+0x560] ;  /* 0x000560000e0b7983 */ /* 0x000ea80000100800 */
[----:B------:R-:W2:Y:S01]  /*5f10*/  LDL R4, [R17+0x560] ;  /* 0x0005600011047983 */ /* 0x000ea20000100800 */
[----:B------:R-:W-:-:S05]  /*5f20*/  IADD3 R5, PT, PT, R5, 0x4, RZ ;  /* 0x0000000405057810 */ /* 0x000fca0007ffe0ff */
[----:B------:R-:W-:-:S05]  /*5f30*/  IMAD.SHL.U32 R2, R5, 0x4, RZ ;  /* 0x0000000405027824 */ /* 0x000fca00078e00ff */
[----:B------:R-:W-:-:S04]  /*5f40*/  LOP3.LUT R2, R2, 0x7c, RZ, 0xc0, !PT ;  /* 0x0000007c02027812 */ /* 0x000fc800078ec0ff */
[----:B------:R-:W-:Y:S02]  /*5f50*/  IADD3 R12, PT, PT, R1, R2, RZ ;  /* 0x00000002010c7210 */ /* 0x000fe40007ffe0ff */
[----:B--2---:R-:W-:-:S05]  /*5f60*/  IADD3 R4, PT, PT, R4, R11, RZ ;  /* 0x0000000b04047210 */ /* 0x004fca0007ffe0ff */
[----:B------:R0:W-:Y:S04]  /*5f70*/  STL [R9+0x560], R4 ;  /* 0x0005600409007387 */ /* 0x0001e80000100800 */
[----:B------:R-:W2:Y:S04]  /*5f80*/  LDL R11, [R8] ;  /* 0x00000000080b7983 */ /* 0x000ea80000100800 */
[----:B------:R-:W2:Y:S01]  /*5f90*/  LDL R2, [R12+0x560] ;  /* 0x000560000c027983 */ /* 0x000ea20000100800 */
[----:B------:R-:W-:Y:S02]  /*5fa0*/  IADD3 R7, P0, PT, R7, 0x4, RZ ;  /* 0x0000000407077810 */ /* 0x000fe40007f1e0ff */
[----:B------:R-:W-:-:S02]  /*5fb0*/  LOP3.LUT R5, R5, 0x1f, RZ, 0xc0, !PT ;  /* 0x0000001f05057812 */ /* 0x000fc400078ec0ff */
[----:B------:R-:W-:Y:S02]  /*5fc0*/  IADD3.X R6, PT, PT, RZ, R6, RZ, P0, !PT ;  /* 0x00000006ff067210 */ /* 0x000fe400007fe4ff */
[----:B------:R-:W-:-:S04]  /*5fd0*/  ISETP.NE.U32.AND P0, PT, R7, UR5, PT ;  /* 0x0000000507007c0c */ /* 0x000fc8000bf05070 */
[----:B------:R-:W-:Y:S01]  /*5fe0*/  ISETP.NE.AND.EX P0, PT, R6, R3, PT, P0 ;  /* 0x000000030600720c */ /* 0x000fe20003f05300 */
[----:B--2---:R-:W-:-:S05]  /*5ff0*/  IMAD.IADD R2, R2, 0x1, R11 ;  /* 0x0000000102027824 */ /* 0x004fca00078e020b */
[----:B------:R0:W-:Y:S07]  /*6000*/  STL [R17+0x560], R2 ;  /* 0x0005600211007387 */ /* 0x0001ee0000100800 */
[----:B------:R-:W-:Y:S05]  /*6010*/  @P0 BRA `(.L_x_9) ;  /* 0xfffffffc00480947 */ /* 0x000fea000383ffff */
.L_x_8:
[----:B------:R-:W-:Y:S01]  /*6020*/  UISETP.NE.U32.AND UP0, UPT, UR12, URZ, UPT ;  /* 0x000000ff0c00728c */ /* 0x000fe2000bf05070 */
[----:B0-----:R-:W-:-:S03]  /*6030*/  MOV R17, R5 ;  /* 0x0000000500117202 */ /* 0x001fc60000000f00 */
[----:B------:R-:W-:-:S09]  /*6040*/  UISETP.NE.AND.EX UP0, UPT, URZ, URZ, UPT, UP0 ;  /* 0x000000ffff00728c */ /* 0x000fd2000bf05300 */
[----:B------:R-:W-:Y:S05]  /*6050*/  BRA.U !UP0, `(.L_x_7) ;  /* 0x0000000108ac7547 */ /* 0x000fea000b800000 */
[----:B------:R-:W-:-:S05]  /*6060*/  VIADD R17, R5, 0x1 ;  /* 0x0000000105117836 */ /* 0x000fca0000000000 */
[----:B------:R-:W-:-:S04]  /*6070*/  SHF.L.U32 R6, R17, 0x2, RZ ;  /* 0x0000000211067819 */ /* 0x000fc800000006ff */
[C---:B------:R-:W-:Y:S02]  /*6080*/  IADD3 R2, PT, PT, R6.reuse, 0x70, RZ ;  /* 0x0000007006027810 */ /* 0x040fe40007ffe0ff */
[----:B------:R-:W-:Y:S02]  /*6090*/  LOP3.LUT R4, R6, 0x7c, RZ, 0xc0, !PT ;  /* 0x0000007c06047812 */ /* 0x000fe400078ec0ff */
[----:B------:R-:W-:-:S03]  /*60a0*/  LOP3.LUT R2, R2, 0x7c, RZ, 0xc0, !PT ;  /* 0x0000007c02027812 */ /* 0x000fc600078ec0ff */
[C---:B------:R-:W-:Y:S01]  /*60b0*/  IMAD.IADD R9, R1.reuse, 0x1, R4 ;  /* 0x0000000101097824 */ /* 0x040fe200078e0204 */
[----:B------:R-:W-:-:S04]  /*60c0*/  IADD3 R3, PT, PT, R1, R2, RZ ;  /* 0x0000000201037210 */ /* 0x000fc80007ffe0ff */
[----:B------:R-:W2:Y:S04]  /*60d0*/  LDL R2, [R9+0x560] ;  /* 0x0005600009027983 */ /* 0x000ea80000100800 */
[----:B------:R-:W2:Y:S01]  /*60e0*/  LDL R3, [R3+0x560] ;  /* 0x0005600003037983 */ /* 0x000ea20000100800 */
[----:B------:R-:W-:Y:S01]  /*60f0*/  LEA R7, R5, R0, 0x2 ;  /* 0x0000000005077211 */ /* 0x000fe200078e10ff */
[----:B------:R-:W-:Y:S01]  /*6100*/  UISETP.NE.U32.AND UP0, UPT, UR12, 0x1, UPT ;  /* 0x000000010c00788c */ /* 0x000fe2000bf05070 */
[----:B------:R-:W-:-:S03]  /*6110*/  LOP3.LUT R17, R17, 0x1f, RZ, 0xc0, !PT ;  /* 0x0000001f11117812 */ /* 0x000fc600078ec0ff */
[----:B------:R-:W-:Y:S01]  /*6120*/  UISETP.NE.AND.EX UP0, UPT, URZ, URZ, UPT, UP0 ;  /* 0x000000ffff00728c */ /* 0x000fe2000bf05300 */
[----:B--2---:R-:W-:-:S05]  /*6130*/  IMAD.IADD R2, R2, 0x1, R3 ;  /* 0x0000000102027824 */ /* 0x004fca00078e0203 */
[----:B------:R0:W-:Y:S03]  /*6140*/  STL [R7], R2 ;  /* 0x0000000207007387 */ /* 0x0001e60000100800 */
[----:B------:R-:W-:Y:S05]  /*6150*/  BRA.U !UP0, `(.L_x_7) ;  /* 0x00000001086c7547 */ /* 0x000fea000b800000 */
[----:B------:R-:W-:Y:S02]  /*6160*/  IADD3 R17, PT, PT, R5, 0x2, RZ ;  /* 0x0000000205117810 */ /* 0x000fe40007ffe0ff */
[----:B0-----:R-:W-:-:S03]  /*6170*/  IADD3 R2, PT, PT, R6, 0x74, RZ ;  /* 0x0000007406027810 */ /* 0x001fc60007ffe0ff */
[----:B------:R-:W-:Y:S01]  /*6180*/  IMAD.SHL.U32 R4, R17, 0x4, RZ ;  /* 0x0000000411047824 */ /* 0x000fe200078e00ff */
[----:B------:R-:W-:-:S04]  /*6190*/  LOP3.LUT R2, R2, 0x7c, RZ, 0xc0, !PT ;  /* 0x0000007c02027812 */ /* 0x000fc800078ec0ff */
[----:B------:R-:W-:Y:S02]  /*61a0*/  LOP3.LUT R4, R4, 0x7c, RZ, 0xc0, !PT ;  /* 0x0000007c04047812 */ /* 0x000fe400078ec0ff */
[C---:B------:R-:W-:Y:S02]  /*61b0*/  IADD3 R3, PT, PT, R1.reuse, R2, RZ ;  /* 0x0000000201037210 */ /* 0x040fe40007ffe0ff */
[----:B------:R-:W-:-:S04]  /*61c0*/  IADD3 R7, PT, PT, R1, R4, RZ ;  /* 0x0000000401077210 */ /* 0x000fc80007ffe0ff */
[----:B------:R-:W2:Y:S04]  /*61d0*/  LDL R3, [R3+0x560] ;  /* 0x0005600003037983 */ /* 0x000ea80000100800 */
[----:B------:R-:W2:Y:S01]  /*61e0*/  LDL R2, [R7+0x560] ;  /* 0x0005600007027983 */ /* 0x000ea20000100800 */
[----:B------:R-:W-:Y:S01]  /*61f0*/  UISETP.NE.U32.AND UP0, UPT, UR12, 0x2, UPT ;  /* 0x000000020c00788c */ /* 0x000fe2000bf05070 */
[----:B------:R-:W-:-:S03]  /*6200*/  LOP3.LUT R17, R17, 0x1f, RZ, 0xc0, !PT ;  /* 0x0000001f11117812 */ /* 0x000fc600078ec0ff */
[----:B------:R-:W-:Y:S01]  /*6210*/  UISETP.NE.AND.EX UP0, UPT, URZ, URZ, UPT, UP0 ;  /* 0x000000ffff00728c */ /* 0x000fe2000bf05300 */
[----:B--2---:R-:W-:-:S05]  /*6220*/  IMAD.IADD R2, R2, 0x1, R3 ;  /* 0x0000000102027824 */ /* 0x004fca00078e0203 */
[----:B------:R2:W-:Y:S03]  /*6230*/  STL [R9+0x560], R2 ;  /* 0x0005600209007387 */ /* 0x0005e60000100800 */
[----:B------:R-:W-:Y:S05]  /*6240*/  BRA.U !UP0, `(.L_x_7) ;  /* 0x0000000108307547 */ /* 0x000fea000b800000 */
[----:B------:R-:W-:Y:S02]  /*6250*/  IADD3 R5, PT, PT, R5, 0x3, RZ ;  /* 0x0000000305057810 */ /* 0x000fe40007ffe0ff */
[----:B--2---:R-:W-:-:S03]  /*6260*/  IADD3 R2, PT, PT, R6, -0x8, RZ ;  /* 0xfffffff806027810 */ /* 0x004fc60007ffe0ff */
[----:B------:R-:W-:Y:S01]  /*6270*/  IMAD.SHL.U32 R4, R5, 0x4, RZ ;  /* 0x0000000405047824 */ /* 0x000fe200078e00ff */
[----:B------:R-:W-:-:S04]  /*6280*/  LOP3.LUT R2, R2, 0x7c, RZ, 0xc0, !PT ;  /* 0x0000007c02027812 */ /* 0x000fc800078ec0ff */
[----:B------:R-:W-:Y:S02]  /*6290*/  LOP3.LUT R4, R4, 0x7c, RZ, 0xc0, !PT ;  /* 0x0000007c04047812 */ /* 0x000fe400078ec0ff */
[C---:B------:R-:W-:Y:S02]  /*62a0*/  IADD3 R3, PT, PT, R1.reuse, R2, RZ ;  /* 0x0000000201037210 */ /* 0x040fe40007ffe0ff */
[----:B------:R-:W-:-:S04]  /*62b0*/  IADD3 R4, PT, PT, R1, R4, RZ ;  /* 0x0000000401047210 */ /* 0x000fc80007ffe0ff */
[----:B------:R-:W2:Y:S04]  /*62c0*/  LDL R3, [R3+0x560] ;  /* 0x0005600003037983 */ /* 0x000ea80000100800 */
[----:B------:R-:W2:Y:S01]  /*62d0*/  LDL R2, [R4+0x560] ;  /* 0x0005600004027983 */ /* 0x000ea20000100800 */
[----:B------:R-:W-:Y:S01]  /*62e0*/  LOP3.LUT R17, R5, 0x1f, RZ, 0xc0, !PT ;  /* 0x0000001f05117812 */ /* 0x000fe200078ec0ff */
[----:B--2---:R-:W-:-:S05]  /*62f0*/  IMAD.IADD R2, R2, 0x1, R3 ;  /* 0x0000000102027824 */ /* 0x004fca00078e0203 */
[----:B------:R3:W-:Y:S02]  /*6300*/  STL [R7+0x560], R2 ;  /* 0x0005600207007387 */ /* 0x0007e40000100800 */
.L_x_7:
[----:B-12---:R-:W1:Y:S01]  /*6310*/  LDC.64 R8, c[0x0][0x3a8] ;  /* 0x0000ea00ff087b82 */ /* 0x006e620000000a00 */
[----:B------:R-:W-:Y:S01]  /*6320*/  MOV R3, 0x1 ;  /* 0x0000000100037802 */ /* 0x000fe20000000f00 */
[----:B0--3--:R-:W-:Y:S01]  /*6330*/  IMAD.MOV.U32 R7, RZ, RZ, RZ ;  /* 0x000000ffff077224 */ /* 0x009fe200078e00ff */
[----:B------:R-:W-:Y:S02]  /*6340*/  MOV R5, RZ ;  /* 0x000000ff00057202 */ /* 0x000fe40000000f00 */
[----:B-1----:R-:W-:-:S04]  /*6350*/  ISETP.GE.U32.AND P0, PT, R8, 0x8, PT ;  /* 0x000000080800780c */ /* 0x002fc80003f06070 */
[----:B------:R-:W-:-:S13]  /*6360*/  ISETP.GE.U32.AND.EX P0, PT, R9, RZ, PT, P0 ;  /* 0x000000ff0900720c */ /* 0x000fda0003f06100 */
[----:B------:R-:W-:Y:S05]  /*6370*/  @!P0 BRA `(.L_x_10) ;  /* 0x0000000400f88947 */ /* 0x000fea0003800000 */
[----:B------:R-:W-:Y:S01]  /*6380*/  HFMA2 R3, -RZ, RZ, 0, 5.9604644775390625e-08 ;  /* 0x00000001ff037431 */ /* 0x000fe200000001ff */
[----:B------:R-:W-:Y:S01]  /*6390*/  MOV R13, RZ ;  /* 0x000000ff000d7202 */ /* 0x000fe20000000f00 */
[----:B------:R-:W-:-:S07]  /*63a0*/  IMAD.MOV.U32 R10, RZ, RZ, RZ ;  /* 0x000000ffff0a7224 */ /* 0x000fce00078e00ff */
.L_x_11:
[----:B------:R-:W-:Y:S01]  /*63b0*/  SHF.L.U32 R5, R17, 0x2, RZ ;  /* 0x0000000211057819 */ /* 0x000fe200000006ff */
[----:B------:R-:W0:Y:S03]  /*63c0*/  LDCU.64 UR6, c[0x0][0x380] ;  /* 0x00007000ff0677ac */ /* 0x000e260008000a00 */
[C---:B------:R-:W-:Y:S01]  /*63d0*/  IADD3 R2, PT, PT, R5.reuse, 0x74, RZ ;  /* 0x0000007405027810 */ /* 0x040fe20007ffe0ff */
        /* <DEDUP_REMOVED lines=8> */
[----:B------:R-:W-:Y:S02]  /*6460*/  IADD3 R6, PT, PT, R5, 0x8, RZ ;  /* 0x0000000805067810 */ /* 0x000fe40007ffe0ff */
[----:B------:R-:W-:Y:S02]  /*6470*/  SHF.L.U32 R2, R17, 0x2, RZ ;  /* 0x0000000211027819 */ /* 0x000fe400000006ff */
[----:B------:R-:W-:-:S02]  /*6480*/  LOP3.LUT R4, R4, 0x7c, RZ, 0xc0, !PT ;  /* 0x0000007c04047812 */ /* 0x000fc400078ec0ff */
[----:B------:R-:W-:Y:S02]  /*6490*/  LOP3.LUT R6, R6, 0x7c, RZ, 0xc0, !PT ;  /* 0x0000007c06067812 */ /* 0x000fe400078ec0ff */
[----:B------:R-:W-:-:S03]  /*64a0*/  IADD3 R18, PT, PT, R1, R2, RZ ;  /* 0x0000000201127210 */ /* 0x000fc60007ffe0ff */
[----:B------:R-:W-:Y:S02]  /*64b0*/  IMAD.IADD R19, R1, 0x1, R6 ;  /* 0x0000000101137824 */ /* 0x000fe400078e0206 */
[----:B--2---:R-:W-:Y:S01]  /*64c0*/  IMAD.IADD R7, R7, 0x1, R12 ;  /* 0x0000000107077824 */ /* 0x004fe200078e020c */
[----:B------:R-:W-:-:S04]  /*64d0*/  IADD3 R12, PT, PT, R1, R4, RZ ;  /* 0x00000004010c7210 */ /* 0x000fc80007ffe0ff */
[----:B------:R1:W-:Y:S04]  /*64e0*/  STL [R18+0x560], R7 ;  /* 0x0005600712007387 */ /* 0x0003e80000100800 */
[----:B------:R-:W2:Y:S04]  /*64f0*/  LDL R12, [R12+0x560] ;  /* 0x000560000c0c7983 */ /* 0x000ea80000100800 */
[----:B------:R-:W2:Y:S01]  /*6500*/  LDL R11, [R19+0x560] ;  /* 0x00056000130b7983 */ /* 0x000ea20000100800 */
[C---:B------:R-:W-:Y:S02]  /*6510*/  IADD3 R4, PT, PT, R5.reuse, -0x4, RZ ;  /* 0xfffffffc05047810 */ /* 0x040fe40007ffe0ff */
[----:B------:R-:W-:-:S02]  /*6520*/  IADD3 R6, PT, PT, R5, 0xc, RZ ;  /* 0x0000000c05067810 */ /* 0x000fc40007ffe0ff */
[----:B------:R-:W-:Y:S02]  /*6530*/  LOP3.LUT R4, R4, 0x7c, RZ, 0xc0, !PT ;  /* 0x0000007c04047812 */ /* 0x000fe400078ec0ff */
[----:B------:R-:W-:Y:S02]  /*6540*/  LOP3.LUT R6, R6, 0x7c, RZ, 0xc0, !PT ;  /* 0x0000007c06067812 */ /* 0x000fe400078ec0ff */
[C---:B------:R-:W-:Y:S02]  /*6550*/  IADD3 R14, PT, PT, R1.reuse, R4, RZ ;  /* 0x00000004010e7210 */ /* 0x040fe40007ffe0ff */
[----:B------:R-:W-:Y:S01]  /*6560*/  IADD3 R21, PT, PT, R1, R6, RZ ;  /* 0x0000000601157210 */ /* 0x000fe20007ffe0ff */
[----:B--2---:R-:W-:-:S05]  /*6570*/  IMAD.IADD R11, R11, 0x1, R12 ;  /* 0x000000010b0b7824 */ /* 0x004fca00078e020c */
[----:B------:R-:W-:Y:S04]  /*6580*/  STL [R16+0x560], R11 ;  /* 0x0005600b10007387 */ /* 0x000fe80000100800 */
[----:B------:R-:W2:Y:S04]  /*6590*/  LDL R15, [R14+0x560] ;  /* 0x000560000e0f7983 */ /* 0x000ea80000100800 */
[----:B------:R-:W2:Y:S01]  /*65a0*/  LDL R6, [R21+0x560] ;  /* 0x0005600015067983 */ /* 0x000ea20000100800 */
[----:B------:R-:W-:Y:S01]  /*65b0*/  VIADD R4, R5, 0x10 ;  /* 0x0000001005047836 */ /* 0x000fe20000000000 */
[----:B------:R-:W-:-:S04]  /*65c0*/  LOP3.LUT R2, R2, 0x7c, RZ, 0xc0, !PT ;  /* 0x0000007c02027812 */ /* 0x000fc800078ec0ff */
[----:B------:R-:W-:Y:S02]  /*65d0*/  LOP3.LUT R4, R4, 0x7c, RZ, 0xc0, !PT ;  /* 0x0000007c04047812 */ /* 0x000fe400078ec0ff */
[C---:B-1----:R-:W-:Y:S02]  /*65e0*/  IADD3 R18, PT, PT, R1.reuse, R2, RZ ;  /* 0x0000000201127210 */ /* 0x042fe40007ffe0ff */
[----:B--2---:R-:W-:Y:S01]  /*65f0*/  IADD3 R6, PT, PT, R6, R15, RZ ;  /* 0x0000000f06067210 */ /* 0x004fe20007ffe0ff */
[----:B------:R-:W-:-:S04]  /*6600*/  IMAD.IADD R15, R1, 0x1, R4 ;  /* 0x00000001010f7824 */ /* 0x000fc800078e0204 */
[----:B------:R1:W-:Y:S04]  /*6610*/  STL [R19+0x560], R6 ;  /* 0x0005600613007387 */ /* 0x0003e80000100800 */
[----:B------:R-:W2:Y:S04]  /*6620*/  LDL R23, [R18+0x560] ;  /* 0x0005600012177983 */ /* 0x000ea80000100800 */
[----:B------:R-:W2:Y:S01]  /*6630*/  LDL R12, [R15+0x560] ;  /* 0x000560000f0c7983 */ /* 0x000ea20000100800 */
[----:B------:R-:W-:-:S04]  /*6640*/  IADD3 R2, PT, PT, R5, 0x14, RZ ;  /* 0x0000001405027810 */ /* 0x000fc80007ffe0ff */
[----:B------:R-:W-:-:S05]  /*6650*/  LOP3.LUT R2, R2, 0x7c, RZ, 0xc0, !PT ;  /* 0x0000007c02027812 */ /* 0x000fca00078ec0ff */
[----:B------:R-:W-:Y:S01]  /*6660*/  IMAD.IADD R25, R1, 0x1, R2 ;  /* 0x0000000101197824 */ /* 0x000fe200078e0202 */
[----:B--2---:R-:W-:-:S05]  /*6670*/  IADD3 R12, PT, PT, R12, R23, RZ ;  /* 0x000000170c0c7210 */ /* 0x004fca0007ffe0ff */
[----:B------:R2:W-:Y:S04]  /*6680*/  STL [R21+0x560], R12 ;  /* 0x0005600c15007387 */ /* 0x0005e80000100800 */
[----:B------:R-:W3:Y:S04]  /*6690*/  LDL R23, [R16+0x560] ;  /* 0x0005600010177983 */ /* 0x000ee80000100800 */
[----:B------:R-:W3:Y:S01]  /*66a0*/  LDL R14, [R25+0x560] ;  /* 0x00056000190e7983 */ /* 0x000ee20000100800 */
[----:B------:R-:W-:-:S04]  /*66b0*/  IADD3 R2, PT, PT, R5, 0x18, RZ ;  /* 0x0000001805027810 */ /* 0x000fc80007ffe0ff */
[----:B------:R-:W-:-:S05]  /*66c0*/  LOP3.LUT R2, R2, 0x7c, RZ, 0xc0, !PT ;  /* 0x0000007c02027812 */ /* 0x000fca00078ec0ff */
[----:B------:R-:W-:Y:S01]  /*66d0*/  IMAD.IADD R20, R1, 0x1, R2 ;  /* 0x0000000101147824 */ /* 0x000fe200078e0202 */
[----:B---3--:R-:W-:-:S05]  /*66e0*/  IADD3 R14, PT, PT, R14, R23, RZ ;  /* 0x000000170e0e7210 */ /* 0x008fca0007ffe0ff */
[----:B------:R-:W-:Y:S04]  /*66f0*/  STL [R15+0x560], R14 ;  /* 0x0005600e0f007387 */ /* 0x000fe80000100800 */
[----:B-1----:R-:W3:Y:S04]  /*6700*/  LDL R19, [R19+0x560] ;  /* 0x0005600013137983 */ /* 0x002ee80000100800 */
[----:B------:R-:W3:Y:S01]  /*6710*/  LDL R4, [R20+0x560] ;  /* 0x0005600014047983 */ /* 0x000ee20000100800 */
[----:B------:R-:W-:-:S04]  /*6720*/  IADD3 R2, PT, PT, R5, 0x1c, RZ ;  /* 0x0000001c05027810 */ /* 0x000fc80007ffe0ff */
[----:B------:R-:W-:-:S05]  /*6730*/  LOP3.LUT R2, R2, 0x7c, RZ, 0xc0, !PT ;  /* 0x0000007c02027812 */ /* 0x000fca00078ec0ff */
[----:B------:R-:W-:Y:S01]  /*6740*/  IMAD.IADD R18, R1, 0x1, R2 ;  /* 0x0000000101127824 */ /* 0x000fe200078e0202 */
[----:B---3--:R-:W-:-:S05]  /*6750*/  IADD3 R16, PT, PT, R4, R19, RZ ;  /* 0x0000001304107210 */ /* 0x008fca0007ffe0ff */
[----:B------:R1:W-:Y:S04]  /*6760*/  STL [R25+0x560], R16 ;  /* 0x0005601019007387 */ /* 0x0003e80000100800 */
[----:B--2---:R-:W2:Y:S04]  /*6770*/  LDL R21, [R21+0x560] ;  /* 0x0005600015157983 */ /* 0x004ea80000100800 */
[----:B------:R-:W2:Y:S01]  /*6780*/  LDL R22, [R18+0x560] ;  /* 0x0005600012167983 */ /* 0x000ea20000100800 */
[----:B0-----:R-:W-:Y:S02]  /*6790*/  IADD3 R4, P0, PT, R13, UR6, RZ ;  /* 0x000000060d047c10 */ /* 0x001fe4000ff1e0ff */
[----:B------:R-:W-:-:S02]  /*67a0*/  IADD3 R17, PT, PT, R17, 0x8, RZ ;  /* 0x0000000811117810 */ /* 0x000fc40007ffe0ff */
[----:B------:R-:W-:Y:S02]  /*67b0*/  IADD3.X R5, PT, PT, R10, UR7, RZ, P0, !PT ;  /* 0x000000070a057c10 */ /* 0x000fe400087fe4ff */
[----:B------:R-:W-:-:S03]  /*67c0*/  SHF.L.U32 R2, R17, 0x2, RZ ;  /* 0x0000000211027819 */ /* 0x000fc600000006ff */
[----:B------:R-:W3:Y:S01]  /*67d0*/  LDG.E.U8 R23, desc[UR8][R4.64] ;  /* 0x0000000804177981 */ /* 0x000ee2000c1e1100 */
[----:B------:R-:W-:-:S03]  /*67e0*/  LOP3.LUT R2, R2, 0x7c, RZ, 0xc0, !PT ;  /* 0x0000007c02027812 */ /* 0x000fc600078ec0ff */
[----:B-1----:R-:W4:Y:S01]  /*67f0*/  LDG.E.U8 R25, desc[UR8][R4.64+0x4] ;  /* 0x0000040804197981 */ /* 0x002f22000c1e1100 */
[----:B--2---:R-:W-:Y:S01]  /*6800*/  IMAD.IADD R19, R22, 0x1, R21 ;  /* 0x0000000116137824 */ /* 0x004fe200078e0215 */
[----:B------:R-:W-:Y:S02]  /*6810*/  IADD3 R22, PT, PT, R1, R2, RZ ;  /* 0x0000000201167210 */ /* 0x000fe40007ffe0ff */
[----:B------:R-:W2:Y:S04]  /*6820*/  LDG.E.U8 R2, desc[UR8][R4.64+0x1] ;  /* 0x0000010804027981 */ /* 0x000ea8000c1e1100 */
[----:B------:R0:W-:Y:S04]  /*6830*/  STL [R20+0x560], R19 ;  /* 0x0005601314007387 */ /* 0x0001e80000100800 */
[----:B------:R-:W5:Y:S04]  /*6840*/  LDL R15, [R15+0x560] ;  /* 0x000560000f0f7983 */ /* 0x000f680000100800 */
[----:B------:R-:W5:Y:S01]  /*6850*/  LDL R22, [R22+0x560] ;  /* 0x0005600016167983 */ /* 0x000f620000100800 */
[----:B------:R-:W-:-:S03]  /*6860*/  SHF.R.U32.HI R21, RZ, 0x1, R7 ;  /* 0x00000001ff157819 */ /* 0x000fc60000011607 */
[----:B------:R-:W4:Y:S01]  /*6870*/  LDG.E.U8 R7, desc[UR8][R4.64+0x2] ;  /* 0x0000020804077981 */ /* 0x000f22000c1e1100 */
[----:B------:R-:W-:-:S03]  /*6880*/  LOP3.LUT R26, R21, 0xf, RZ, 0xc0, !PT ;  /* 0x0000000f151a7812 */ /* 0x000fc600078ec0ff */
[----:B------:R-:W4:Y:S01]  /*6890*/  LDG.E.U8 R21, desc[UR8][R4.64+0x5] ;  /* 0x0000050804157981 */ /* 0x000f22000c1e1100 */
[----:B---3--:R-:W-:-:S03]  /*68a0*/  ISETP.NE.AND P1, PT, R26, R23, PT ;  /* 0x000000171a00720c */ /* 0x008fc60003f25270 */
[----:B------:R-:W3:Y:S04]  /*68b0*/  LDG.E.U8 R23, desc[UR8][R4.64+0x3] ;  /* 0x0000030804177981 */ /* 0x000ee8000c1e1100 */
[----:B0-----:R-:W3:Y:S01]  /*68c0*/  LDG.E.U8 R20, desc[UR8][R4.64+0x7] ;  /* 0x0000070804147981 */ /* 0x001ee2000c1e1100 */
[----:B------:R-:W-:Y:S02]  /*68d0*/  SHF.R.U32.HI R11, RZ, 0x1, R11 ;  /* 0x00000001ff0b7819 */ /* 0x000fe4000001160b */
[----:B------:R-:W-:Y:S02]  /*68e0*/  SHF.R.U32.HI R6, RZ, 0x1, R6 ;  /* 0x00000001ff067819 */ /* 0x000fe40000011606 */
[----:B------:R-:W-:Y:S02]  /*68f0*/  LOP3.LUT R11, R11, 0xf, RZ, 0xc0, !PT ;  /* 0x0000000f0b0b7812 */ /* 0x000fe400078ec0ff */
[----:B------:R-:W-:-:S02]  /*6900*/  LOP3.LUT R6, R6, 0xf, RZ, 0xc0, !PT ;  /* 0x0000000f06067812 */ /* 0x000fc400078ec0ff */
[----:B------:R-:W-:Y:S02]  /*6910*/  SEL R3, R3, RZ, !P1 ;  /* 0x000000ff03037207 */ /* 0x000fe40004800000 */
[----:B-----5:R-:W-:Y:S02]  /*6920*/  IADD3 R27, PT, PT, R22, R15, RZ ;  /* 0x0000000f161b7210 */ /* 0x020fe40007ffe0ff */
[----:B------:R-:W5:Y:S01]  /*6930*/  LDG.E.U8 R15, desc[UR8][R4.64+0x6] ;  /* 0x00000608040f7981 */ /* 0x000f62000c1e1100 */
[----:B--2---:R-:W-:Y:S02]  /*6940*/  ISETP.NE.AND P2, PT, R11, R2, PT ;  /* 0x000000020b00720c */ /* 0x004fe40003f45270 */
[----:B----4-:R-:W-:Y:S02]  /*6950*/  ISETP.NE.AND P0, PT, R6, R7, PT ;  /* 0x000000070600720c */ /* 0x010fe40003f05270 */
[----:B------:R-:W-:Y:S02]  /*6960*/  SEL R3, R3, RZ, !P2 ;  /* 0x000000ff03037207 */ /* 0x000fe40005000000 */
[----:B------:R-:W-:-:S02]  /*6970*/  SHF.R.U32.HI R12, RZ, 0x1, R12 ;  /* 0x00000001ff0c7819 */ /* 0x000fc4000001160c */
[----:B------:R-:W-:Y:S02]  /*6980*/  SEL R3, R3, RZ, !P0 ;  /* 0x000000ff03037207 */ /* 0x000fe40004000000 */
[----:B------:R-:W-:Y:S02]  /*6990*/  IADD3 R13, P0, PT, R13, 0x8, RZ ;  /* 0x000000080d0d7810 */ /* 0x000fe40007f1e0ff */
[----:B------:R-:W-:Y:S02]  /*69a0*/  SHF.R.U32.HI R14, RZ, 0x1, R14 ;  /* 0x00000001ff0e7819 */ /* 0x000fe4000001160e */
[----:B------:R-:W-:Y:S01]  /*69b0*/  LOP3.LUT R12, R12, 0xf, RZ, 0xc0, !PT ;  /* 0x0000000f0c0c7812 */ /* 0x000fe200078ec0ff */
[----:B------:R-:W-:Y:S01]  /*69c0*/  IMAD.X R10, RZ, RZ, R10, P0 ;  /* 0x000000ffff0a7224 */ /* 0x000fe200000e060a */
[----:B------:R-:W-:Y:S02]  /*69d0*/  SHF.R.U32.HI R16, RZ, 0x1, R16 ;  /* 0x00000001ff107819 */ /* 0x000fe40000011610 */
[----:B------:R-:W-:-:S02]  /*69e0*/  LOP3.LUT R14, R14, 0xf, RZ, 0xc0, !PT ;  /* 0x0000000f0e0e7812 */ /* 0x000fc400078ec0ff */
[----:B---3--:R-:W-:Y:S02]  /*69f0*/  ISETP.NE.AND P3, PT, R12, R23, PT ;  /* 0x000000170c00720c */ /* 0x008fe40003f65270 */
[----:B------:R-:W-:Y:S02]  /*6a00*/  ISETP.NE.U32.AND P0, PT, R13, UR4, PT ;  /* 0x000000040d007c0c */ /* 0x000fe4000bf05070 */
[----:B------:R-:W-:Y:S02]  /*6a10*/  LOP3.LUT R16, R16, 0xf, RZ, 0xc0, !PT ;  /* 0x0000000f10107812 */ /* 0x000fe400078ec0ff */
[----:B------:R-:W-:Y:S02]  /*6a20*/  ISETP.NE.AND P2, PT, R14, R25, PT ;  /* 0x000000190e00720c */ /* 0x000fe40003f45270 */
[----:B------:R-:W-:Y:S02]  /*6a30*/  SHF.R.U32.HI R19, RZ, 0x1, R19 ;  /* 0x00000001ff137819 */ /* 0x000fe40000011613 */
[----:B------:R-:W-:-:S02]  /*6a40*/  SEL R3, R3, RZ, !P3 ;  /* 0x000000ff03037207 */ /* 0x000fc40005800000 */
[----:B------:R-:W-:Y:S01]  /*6a50*/  ISETP.NE.AND.EX P0, PT, R10, R9, PT, P0 ;  /* 0x000000090a00720c */ /* 0x000fe20003f05300 */
[----:B------:R0:W-:Y:S01]  /*6a60*/  STL [R18+0x560], R27 ;  /* 0x0005601b12007387 */ /* 0x0001e20000100800 */
[----:B------:R-:W-:Y:S02]  /*6a70*/  ISETP.NE.AND P1, PT, R16, R21, PT ;  /* 0x000000151000720c */ /* 0x000fe40003f25270 */
[----:B------:R-:W-:Y:S02]  /*6a80*/  LOP3.LUT R2, R19, 0xf, RZ, 0xc0, !PT ;  /* 0x0000000f13027812 */ /* 0x000fe400078ec0ff */
[----:B------:R-:W-:Y:S02]  /*6a90*/  SEL R3, R3, RZ, !P2 ;  /* 0x000000ff03037207 */ /* 0x000fe40005000000 */
[----:B0-----:R-:W-:Y:S02]  /*6aa0*/  SHF.R.U32.HI R27, RZ, 0x1, R27 ;  /* 0x00000001ff1b7819 */ /* 0x001fe4000001161b */
[----:B------:R-:W-:-:S02]  /*6ab0*/  SEL R3, R3, RZ, !P1 ;  /* 0x000000ff03037207 */ /* 0x000fc40004800000 */
[----:B------:R-:W-:-:S04]  /*6ac0*/  LOP3.LUT R27, R27, 0xf, RZ, 0xc0, !PT ;  /* 0x0000000f1b1b7812 */ /* 0x000fc800078ec0ff */
[----:B------:R-:W-:Y:S02]  /*6ad0*/  ISETP.NE.AND P1, PT, R27, R20, PT ;  /* 0x000000141b00720c */ /* 0x000fe40003f25270 */
[----:B------:R-:W-:Y:S02]  /*6ae0*/  LOP3.LUT R17, R17, 0x1f, RZ, 0xc0, !PT ;  /* 0x0000001f11117812 */ /* 0x000fe400078ec0ff */
[----:B-----5:R-:W-:-:S04]  /*6af0*/  ISETP.NE.AND P2, PT, R2, R15, PT ;  /* 0x0000000f0200720c */ /* 0x020fc80003f45270 */
[----:B------:R-:W-:-:S04]  /*6b00*/  SEL R3, R3, RZ, !P2 ;  /* 0x000000ff03037207 */ /* 0x000fc80005000000 */
[----:B------:R-:W-:Y:S01]  /*6b10*/  SEL R3, R3, RZ, !P1 ;  /* 0x000000ff03037207 */ /* 0x000fe20004800000 */
[----:B------:R-:W-:Y:S06]  /*6b20*/  @P0 BRA `(.L_x_11) ;  /* 0xfffffff800200947 */ /* 0x000fec000383ffff */
[----:B------:R-:W0:Y:S01]  /*6b30*/  LDCU UR6, c[0x0][0x3ac] ;  /* 0x00007580ff0677ac */ /* 0x000e220008000800 */
[----:B------:R-:W-:Y:S02]  /*6b40*/  MOV R5, UR4 ;  /* 0x0000000400057c02 */ /* 0x000fe40008000f00 */
[----:B0-----:R-:W-:-:S07]  /*6b50*/  MOV R7, UR6 ;  /* 0x0000000600077c02 */ /* 0x001fce0008000f00 */
.L_x_10:
[----:B------:R-:W-:-:S04]  /*6b60*/  UISETP.NE.U32.AND UP0, UPT, UR11, URZ, UPT ;  /* 0x000000ff0b00728c */ /* 0x000fc8000bf05070 */
[----:B------:R-:W-:-:S09]  /*6b70*/  UISETP.NE.AND.EX UP0, UPT, URZ, URZ, UPT, UP0 ;  /* 0x000000ffff00728c */ /* 0x000fd2000bf05300 */
[----:B------:R-:W-:Y:S05]  /*6b80*/  BRA.U !UP0, `(.L_x_12) ;  /* 0x0000000908647547 */ /* 0x000fea000b800000 */
[----:B------:R-:W-:Y:S02]  /*6b90*/  UIADD3 UR6, UP0, UPT, UR11, -0x1, URZ ;  /* 0xffffffff0b067890 */ /* 0x000fe4000ff1e0ff */
[----:B------:R-:W-:Y:S02]  /*6ba0*/  UISETP.NE.U32.AND UP1, UPT, UR10, URZ, UPT ;  /* 0x000000ff0a00728c */ /* 0x000fe4000bf25070 */
[----:B------:R-:W-:Y:S02]  /*6bb0*/  UIADD3.X UR7, UPT, UPT, URZ, -0x1, URZ, UP0, !UPT ;  /* 0xffffffffff077890 */ /* 0x000fe400087fe4ff */
[----:B------:R-:W-:Y:S02]  /*6bc0*/  UISETP.GE.U32.AND UP0, UPT, UR6, 0x3, UPT ;  /* 0x000000030600788c */ /* 0x000fe4000bf06070 */
[----:B------:R-:W-:Y:S02]  /*6bd0*/  UISETP.NE.AND.EX UP1, UPT, URZ, URZ, UPT, UP1 ;  /* 0x000000ffff00728c */ /* 0x000fe4000bf25310 */
[----:B------:R-:W-:-:S09]  /*6be0*/  UISETP.GE.U32.AND.EX UP0, UPT, UR7, URZ, UPT, UP0 ;  /* 0x000000ff0700728c */ /* 0x000fd2000bf06100 */
[----:B------:R-:W-:Y:S05]  /*6bf0*/  BRA.U !UP0, `(.L_x_13) ;  /* 0x0000000508387547 */ /* 0x000fea000b800000 */
[----:B------:R-:W-:Y:S01]  /*6c00*/  IMAD.SHL.U32 R10, R17, 0x4, RZ ;  /* 0x00000004110a7824 */ /* 0x000fe200078e00ff */
[----:B------:R-:W0:Y:S04]  /*6c10*/  LDCU.64 UR6, c[0x0][0x380] ;  /* 0x00007000ff0677ac */ /* 0x000e280008000a00 */
[C---:B------:R-:W-:Y:S02]  /*6c20*/  IADD3 R2, PT, PT, R10.reuse, 0x74, RZ ;  /* 0x000000740a027810 */ /* 0x040fe40007ffe0ff */
[----:B------:R-:W-:Y:S02]  /*6c30*/  IADD3 R4, PT, PT, R10, 0x4, RZ ;  /* 0x000000040a047810 */ /* 0x000fe40007ffe0ff */
[----:B------:R-:W-:Y:S02]  /*6c40*/  LOP3.LUT R2, R2, 0x7c, RZ, 0xc0, !PT ;  /* 0x0000007c02027812 */ /* 0x000fe400078ec0ff */
[----:B------:R-:W-:-:S03]  /*6c50*/  LOP3.LUT R4, R4, 0x7c, RZ, 0xc0, !PT ;  /* 0x0000007c04047812 */ /* 0x000fc600078ec0ff */
[C---:B------:R-:W-:Y:S01]  /*6c60*/  IMAD.IADD R15, R1.reuse, 0x1, R2 ;  /* 0x00000001010f7824 */ /* 0x040fe200078e0202 */
[----:B------:R-:W-:-:S04]  /*6c70*/  IADD3 R11, PT, PT, R1, R4, RZ ;  /* 0x00000004010b7210 */ /* 0x000fc80007ffe0ff */
[----:B------:R-:W2:Y:S04]  /*6c80*/  LDL R12, [R15+0x560] ;  /* 0x000560000f0c7983 */ /* 0x000ea80000100800 */
[----:B------:R-:W2:Y:S01]  /*6c90*/  LDL R9, [R11+0x560] ;  /* 0x000560000b097983 */ /* 0x000ea20000100800 */
[C---:B------:R-:W-:Y:S01]  /*6ca0*/  IADD3 R4, PT, PT, R10.reuse, 0x78, RZ ;  /* 0x000000780a047810 */ /* 0x040fe20007ffe0ff */
[----:B------:R-:W-:Y:S01]  /*6cb0*/  VIADD R6, R10, 0x8 ;  /* 0x000000080a067836 */ /* 0x000fe20000000000 */
[----:B------:R-:W-:Y:S02]  /*6cc0*/  SHF.L.U32 R2, R17, 0x2, RZ ;  /* 0x0000000211027819 */ /* 0x000fe400000006ff */
[----:B------:R-:W-:Y:S02]  /*6cd0*/  LOP3.LUT R4, R4, 0x7c, RZ, 0xc0, !PT ;  /* 0x0000007c04047812 */ /* 0x000fe400078ec0ff */
[----:B------:R-:W-:-:S02]  /*6ce0*/  LOP3.LUT R6, R6, 0x7c, RZ, 0xc0, !PT ;  /* 0x0000007c06067812 */ /* 0x000fc400078ec0ff */
[C---:B------:R-:W-:Y:S02]  /*6cf0*/  IADD3 R13, PT, PT, R1.reuse, R4, RZ ;  /* 0x00000004010d7210 */ /* 0x040fe40007ffe0ff */
[----:B------:R-:W-:Y:S02]  /*6d00*/  IADD3 R14, PT, PT, R1, R6, RZ ;  /* 0x00000006010e7210 */ /* 0x000fe40007ffe0ff */
[----:B--2---:R-:W-:Y:S01]  /*6d10*/  IADD3 R9, PT, PT, R9, R12, RZ ;  /* 0x0000000c09097210 */ /* 0x004fe20007ffe0ff */
[----:B------:R-:W-:-:S05]  /*6d20*/  IMAD.IADD R12, R1, 0x1, R2 ;  /* 0x00000001010c7824 */ /* 0x000fca00078e0202 */
[----:B------:R1:W-:Y:S04]  /*6d30*/  STL [R12+0x560], R9 ;  /* 0x000560090c007387 */ /* 0x0003e80000100800 */
        /* <DEDUP_REMOVED lines=10> */
[----:B------:R0:W3:Y:S04]  /*6de0*/  LDL R4, [R10+0x560] ;  /* 0x000560000a047983 */ /* 0x0000e80000100800 */
[----:B------:R-:W3:Y:S01]  /*6df0*/  LDL R19, [R18+0x560] ;  /* 0x0005600012137983 */ /* 0x000ee20000100800 */
[----:B------:R-:W-:Y:S02]  /*6e00*/  IADD3 R17, PT, PT, R17, 0x4, RZ ;  /* 0x0000000411117810 */ /* 0x000fe40007ffe0ff */
[----:B------:R-:W-:-:S02]  /*6e10*/  LOP3.LUT R2, R2, 0x7c, RZ, 0xc0, !PT ;  /* 0x0000007c02027812 */ /* 0x000fc400078ec0ff */
[----:B-1----:R-:W-:Y:S01]  /*6e20*/  IADD3 R12, PT, PT, R5, 0x1, RZ ;  /* 0x00000001050c7810 */ /* 0x002fe20007ffe0ff */
[----:B------:R-:W-:Y:S02]  /*6e30*/  IMAD.SHL.U32 R6, R17, 0x4, RZ ;  /* 0x0000000411067824 */ /* 0x000fe400078e00ff */
[----:B------:R-:W-:Y:S01]  /*6e40*/  IMAD.IADD R21, R1, 0x1, R2 ;  /* 0x0000000101157824 */ /* 0x000fe200078e0202 */
[----:B0-----:R-:W-:Y:S02]  /*6e50*/  IADD3 R10, P1, PT, R12, UR6, RZ ;  /* 0x000000060c0a7c10 */ /* 0x001fe4000ff3e0ff */
[C---:B------:R-:W-:Y:S02]  /*6e60*/  IADD3 R12, PT, PT, R5.reuse, 0x2, RZ ;  /* 0x00000002050c7810 */ /* 0x040fe40007ffe0ff */
[----:B------:R-:W-:Y:S01]  /*6e70*/  IADD3 R15, PT, PT, R5, 0x3, RZ ;  /* 0x00000003050f7810 */ /* 0x000fe20007ffe0ff */
[----:B--2---:R-:W-:-:S06]  /*6e80*/  IMAD.X R11, RZ, RZ, UR7, P1 ;  /* 0x00000007ff0b7e24 */ /* 0x004fcc00088e06ff */
[----:B------:R-:W2:Y:S01]  /*6e90*/  LDG.E.U8 R11, desc[UR8][R10.64] ;  /* 0x000000080a0b7981 */ /* 0x000ea2000c1e1100 */
[----:B---3--:R-:W-:Y:S02]  /*6ea0*/  IADD3 R19, PT, PT, R19, R4, RZ ;  /* 0x0000000413137210 */ /* 0x008fe40007ffe0ff */
[----:B------:R-:W-:Y:S02]  /*6eb0*/  LOP3.LUT R4, R6, 0x7c, RZ, 0xc0, !PT ;  /* 0x0000007c06047812 */ /* 0x000fe400078ec0ff */
[----:B------:R-:W-:Y:S01]  /*6ec0*/  IADD3 R6, P0, PT, R5, UR6, RZ ;  /* 0x0000000605067c10 */ /* 0x000fe2000ff1e0ff */
[----:B------:R0:W-:Y:S01]  /*6ed0*/  STL [R14+0x560], R19 ;  /* 0x000560130e007387 */ /* 0x0001e20000100800 */
[----:B------:R-:W-:Y:S02]  /*6ee0*/  IADD3 R2, PT, PT, R1, R4, RZ ;  /* 0x0000000401027210 */ /* 0x000fe40007ffe0ff */
[----:B------:R-:W-:Y:S01]  /*6ef0*/  IADD3.X R7, PT, PT, R7, UR7, RZ, P0, !PT ;  /* 0x0000000707077c10 */ /* 0x000fe200087fe4ff */
[----:B------:R-:W3:Y:S04]  /*6f00*/  LDL R21, [R21+0x560] ;  /* 0x0005600015157983 */ /* 0x000ee80000100800 */
[----:B------:R-:W3:Y:S01]  /*6f10*/  LDL R2, [R2+0x560] ;  /* 0x0005600002027983 */ /* 0x000ee20000100800 */
[----:B------:R-:W-:-:S02]  /*6f20*/  IADD3 R12, P0, PT, R12, UR6, RZ ;  /* 0x000000060c0c7c10 */ /* 0x000fc4000ff1e0ff */
[----:B0-----:R-:W-:Y:S01]  /*6f30*/  IADD3 R14, P1, PT, R15, UR6, RZ ;  /* 0x000000060f0e7c10 */ /* 0x001fe2000ff3e0ff */
[----:B------:R0:W4:Y:S01]  /*6f40*/  LDG.E.U8 R6, desc[UR8][R6.64] ;  /* 0x0000000806067981 */ /* 0x000122000c1e1100 */
[----:B------:R-:W-:-:S03]  /*6f50*/  IADD3.X R13, PT, PT, RZ, UR7, RZ, P0, !PT ;  /* 0x00000007ff0d7c10 */ /* 0x000fc600087fe4ff */
[----:B------:R-:W-:Y:S02]  /*6f60*/  IMAD.X R15, RZ, RZ, UR7, P1 ;  /* 0x00000007ff0f7e24 */ /* 0x000fe400088e06ff */
[----:B------:R-:W5:Y:S04]  /*6f70*/  LDG.E.U8 R12, desc[UR8][R12.64] ;  /* 0x000000080c0c7981 */ /* 0x000f68000c1e1100 */
[----:B------:R-:W5:Y:S01]  /*6f80*/  LDG.E.U8 R15, desc[UR8][R14.64] ;  /* 0x000000080e0f7981 */ /* 0x000f62000c1e1100 */
[----:B------:R-:W-:Y:S02]  /*6f90*/  SHF.R.U32.HI R9, RZ, 0x1, R9 ;  /* 0x00000001ff097819 */ /* 0x000fe40000011609 */
[----:B------:R-:W-:Y:S02]  /*6fa0*/  SHF.R.U32.HI R16, RZ, 0x1, R16 ;  /* 0x00000001ff107819 */ /* 0x000fe40000011610 */
[----:B------:R-:W-:-:S02]  /*6fb0*/  LOP3.LUT R9, R9, 0xf, RZ, 0xc0, !PT ;  /* 0x0000000f09097812 */ /* 0x000fc400078ec0ff */
[----:B------:R-:W-:Y:S02]  /*6fc0*/  LOP3.LUT R16, R16, 0xf, RZ, 0xc0, !PT ;  /* 0x0000000f10107812 */ /* 0x000fe400078ec0ff */
[----:B------:R-:W-:Y:S02]  /*6fd0*/  SHF.R.U32.HI R19, RZ, 0x1, R19 ;  /* 0x00000001ff137819 */ /* 0x000fe40000011613 */
[----:B--2---:R-:W-:Y:S02]  /*6fe0*/  ISETP.NE.AND P1, PT, R16, R11, PT ;  /* 0x0000000b1000720c */ /* 0x004fe40003f25270 */
[----:B------:R-:W-:Y:S01]  /*6ff0*/  LOP3.LUT R19, R19, 0xf, RZ, 0xc0, !PT ;  /* 0x0000000f13137812 */ /* 0x000fe200078ec0ff */
[----:B0-----:R-:W-:Y:S01]  /*7000*/  IMAD.MOV.U32 R7, RZ, RZ, RZ ;  /* 0x000000ffff077224 */ /* 0x001fe200078e00ff */
[----:B------:R-:W-:Y:S02]  /*7010*/  LOP3.LUT R17, R17, 0x1f, RZ, 0xc0, !PT ;  /* 0x0000001f11117812 */ /* 0x000fe400078ec0ff */
[----:B------:R-:W-:-:S02]  /*7020*/  IADD3 R5, PT, PT, R5, 0x4, RZ ;  /* 0x0000000405057810 */ /* 0x000fc40007ffe0ff */
[----:B---3--:R-:W-:-:S05]  /*7030*/  IADD3 R21, PT, PT, R2, R21, RZ ;  /* 0x0000001502157210 */ /* 0x008fca0007ffe0ff */
[----:B------:R0:W-:Y:S01]  /*7040*/  STL [R18+0x560], R21 ;  /* 0x0005601512007387 */ /* 0x0001e20000100800 */
[----:B----4-:R-:W-:Y:S02]  /*7050*/  ISETP.NE.AND P0, PT, R9, R6, PT ;  /* 0x000000060900720c */ /* 0x010fe40003f05270 */
[----:B------:R-:W-:Y:S02]  /*7060*/  SHF.R.U32.HI R2, RZ, 0x1, R21 ;  /* 0x00000001ff027819 */ /* 0x000fe40000011615 */
[----:B------:R-:W-:Y:S02]  /*7070*/  SEL R3, R3, RZ, !P0 ;  /* 0x000000ff03037207 */ /* 0x000fe40004000000 */
[----:B------:R-:W-:Y:S02]  /*7080*/  LOP3.LUT R2, R2, 0xf, RZ, 0xc0, !PT ;  /* 0x0000000f02027812 */ /* 0x000fe400078ec0ff */
[----:B-----5:R-:W-:Y:S02]  /*7090*/  ISETP.NE.AND P0, PT, R19, R12, PT ;  /* 0x0000000c1300720c */ /* 0x020fe40003f05270 */
[----:B------:R-:W-:-:S02]  /*70a0*/  SEL R3, R3, RZ, !P1 ;  /* 0x000000ff03037207 */ /* 0x000fc40004800000 */
[----:B------:R-:W-:Y:S02]  /*70b0*/  ISETP.NE.AND P1, PT, R2, R15, PT ;  /* 0x0000000f0200720c */ /* 0x000fe40003f25270 */
[----:B------:R-:W-:-:S04]  /*70c0*/  SEL R3, R3, RZ, !P0 ;  /* 0x000000ff03037207 */ /* 0x000fc80004000000 */
[----:B0-----:R-:W-:-:S07]  /*70d0*/  SEL R3, R3, RZ, !P1 ;  /* 0x000000ff03037207 */ /* 0x001fce0004800000 */
.L_x_13:
[----:B------:R-:W-:Y:S05]  /*70e0*/  BRA.U !UP1, `(.L_x_12) ;  /* 0x00000005090c7547 */ /* 0x000fea000b800000 */
[----:B------:R-:W-:Y:S01]  /*70f0*/  UISETP.NE.U32.AND UP0, UPT, UR10, 0x1, UPT ;  /* 0x000000010a00788c */ /* 0x000fe2000bf05070 */
[----:B------:R-:W-:-:S03]  /*7100*/  LOP3.LUT P0, RZ, R8, 0x1, RZ, 0xc0, !PT ;  /* 0x0000000108ff7812 */ /* 0x000fc6000780c0ff */
[----:B------:R-:W-:-:S09]  /*7110*/  UISETP.NE.AND.EX UP0, UPT, URZ, URZ, UPT, UP0 ;  /* 0x000000ffff00728c */ /* 0x000fd2000bf05300 */
[----:B------:R-:W-:Y:S05]  /*7120*/  BRA.U !UP0, `(.L_x_14) ;  /* 0x0000000108a87547 */ /* 0x000fea000b800000 */
[C---:B------:R-:W-:Y:S01]  /*7130*/  SHF.L.U32 R10, R17.reuse, 0x2, RZ ;  /* 0x00000002110a7819 */ /* 0x040fe200000006ff */
[----:B------:R-:W-:Y:S01]  /*7140*/  VIADD R6, R17, 0x2 ;  /* 0x0000000211067836 */ /* 0x000fe20000000000 */
[----:B------:R-:W0:Y:S02]  /*7150*/  LDCU.64 UR6, c[0x0][0x380] ;  /* 0x00007000ff0677ac */ /* 0x000e240008000a00 */
[C---:B------:R-:W-:Y:S01]  /*7160*/  IADD3 R4, PT, PT, R10.reuse, 0x74, RZ ;  /* 0x000000740a047810 */ /* 0x040fe20007ffe0ff */
[----:B------:R-:W-:-:S03]  /*7170*/  VIADD R2, R10, 0x4 ;  /* 0x000000040a027836 */ /* 0x000fc60000000000 */
[----:B------:R-:W-:Y:S02]  /*7180*/  LOP3.LUT R4, R4, 0x7c, RZ, 0xc0, !PT ;  /* 0x0000007c04047812 */ /* 0x000fe400078ec0ff */
[----:B------:R-:W-:Y:S02]  /*7190*/  LOP3.LUT R2, R2, 0x7c, RZ, 0xc0, !PT ;  /* 0x0000007c02027812 */ /* 0x000fe400078ec0ff */
[C---:B------:R-:W-:Y:S02]  /*71a0*/  IADD3 R9, PT, PT, R1.reuse, R4, RZ ;  /* 0x0000000401097210 */ /* 0x040fe40007ffe0ff */
[----:B------:R-:W-:-:S04]  /*71b0*/  IADD3 R12, PT, PT, R1, R2, RZ ;  /* 0x00000002010c7210 */ /* 0x000fc80007ffe0ff */
[----:B------:R-:W2:Y:S04]  /*71c0*/  LDL R9, [R9+0x560] ;  /* 0x0005600009097983 */ /* 0x000ea80000100800 */
[----:B------:R-:W2:Y:S01]  /*71d0*/  LDL R8, [R12+0x560] ;  /* 0x000560000c087983 */ /* 0x000ea20000100800 */
[----:B------:R-:W-:Y:S02]  /*71e0*/  SHF.L.U32 R2, R6, 0x2, RZ ;  /* 0x0000000206027819 */ /* 0x000fe400000006ff */
[----:B------:R-:W-:Y:S02]  /*71f0*/  IADD3 R4, PT, PT, R10, 0x78, RZ ;  /* 0x000000780a047810 */ /* 0x000fe40007ffe0ff */
[----:B------:R-:W-:Y:S02]  /*7200*/  LOP3.LUT R2, R2, 0x7c, RZ, 0xc0, !PT ;  /* 0x0000007c02027812 */ /* 0x000fe400078ec0ff */
[----:B------:R-:W-:-:S02]  /*7210*/  LOP3.LUT R4, R4, 0x7c, RZ, 0xc0, !PT ;  /* 0x0000007c04047812 */ /* 0x000fc400078ec0ff */
[----:B------:R-:W-:Y:S01]  /*7220*/  LEA R14, R17, R0, 0x2 ;  /* 0x00000000110e7211 */ /* 0x000fe200078e10ff */
[C---:B------:R-:W-:Y:S01]  /*7230*/  IMAD.IADD R2, R1.reuse, 0x1, R2 ;  /* 0x0000000101027824 */ /* 0x040fe200078e0202 */
[----:B------:R-:W-:Y:S02]  /*7240*/  IADD3 R4, PT, PT, R1, R4, RZ ;  /* 0x0000000401047210 */ /* 0x000fe40007ffe0ff */
[----:B0-----:R-:W-:-:S04]  /*7250*/  IADD3 R10, P1, PT, R5, UR6, RZ ;  /* 0x00000006050a7c10 */ /* 0x001fc8000ff3e0ff */
[----:B------:R-:W-:-:S05]  /*7260*/  IADD3.X R11, PT, PT, R7, UR7, RZ, P1, !PT ;  /* 0x00000007070b7c10 */ /* 0x000fca0008ffe4ff */
[----:B------:R-:W3:Y:S01]  /*7270*/  LDG.E.U8 R10, desc[UR8][R10.64] ;  /* 0x000000080a0a7981 */ /* 0x000ee2000c1e1100 */
[----:B--2---:R-:W-:-:S05]  /*7280*/  IMAD.IADD R13, R8, 0x1, R9 ;  /* 0x00000001080d7824 */ /* 0x004fca00078e0209 */
[----:B------:R0:W-:Y:S04]  /*7290*/  STL [R14], R13 ;  /* 0x0000000d0e007387 */ /* 0x0001e80000100800 */
[----:B------:R-:W2:Y:S04]  /*72a0*/  LDL R15, [R4+0x560] ;  /* 0x00056000040f7983 */ /* 0x000ea80000100800 */
[----:B------:R-:W2:Y:S01]  /*72b0*/  LDL R2, [R2+0x560] ;  /* 0x0005600002027983 */ /* 0x000ea20000100800 */
[----:B------:R-:W-:-:S04]  /*72c0*/  IADD3 R8, PT, PT, R5, 0x1, RZ ;  /* 0x0000000105087810 */ /* 0x000fc80007ffe0ff */
[----:B------:R-:W-:-:S04]  /*72d0*/  IADD3 R8, P2, PT, R8, UR6, RZ ;  /* 0x0000000608087c10 */ /* 0x000fc8000ff5e0ff */
[----:B------:R-:W-:-:S06]  /*72e0*/  IADD3.X R9, PT, PT, RZ, UR7, RZ, P2, !PT ;  /* 0x00000007ff097c10 */ /* 0x000fcc00097fe4ff */
[----:B------:R-:W4:Y:S01]  /*72f0*/  LDG.E.U8 R9, desc[UR8][R8.64] ;  /* 0x0000000808097981 */ /* 0x000f22000c1e1100 */
[----:B0-----:R-:W-:-:S04]  /*7300*/  SHF.R.U32.HI R13, RZ, 0x1, R13 ;  /* 0x00000001ff0d7819 */ /* 0x001fc8000001160d */
[----:B------:R-:W-:-:S04]  /*7310*/  LOP3.LUT R13, R13, 0xf, RZ, 0xc0, !PT ;  /* 0x0000000f0d0d7812 */ /* 0x000fc800078ec0ff */
[----:B---3--:R-:W-:Y:S01]  /*7320*/  ISETP.NE.AND P1, PT, R13, R10, PT ;  /* 0x0000000a0d00720c */ /* 0x008fe20003f25270 */
[----:B------:R-:W-:-:S03]  /*7330*/  HFMA2 R7, -RZ, RZ, 0, 0 ;  /* 0x00000000ff077431 */ /* 0x000fc600000001ff */
[----:B------:R-:W-:Y:S02]  /*7340*/  SEL R3, R3, RZ, !P1 ;  /* 0x000000ff03037207 */ /* 0x000fe40004800000 */
[----:B------:R-:W-:Y:S02]  /*7350*/  LOP3.LUT R17, R6, 0x1f, RZ, 0xc0, !PT ;  /* 0x0000001f06117812 */ /* 0x000fe400078ec0ff */
[----:B------:R-:W-:Y:S01]  /*7360*/  IADD3 R5, PT, PT, R5, 0x2, RZ ;  /* 0x0000000205057810 */ /* 0x000fe20007ffe0ff */
[----:B--2---:R-:W-:-:S05]  /*7370*/  IMAD.IADD R15, R2, 0x1, R15 ;  /* 0x00000001020f7824 */ /* 0x004fca00078e020f */
[----:B------:R0:W-:Y:S01]  /*7380*/  STL [R12+0x560], R15 ;  /* 0x0005600f0c007387 */ /* 0x0001e20000100800 */
[----:B------:R-:W-:-:S04]  /*7390*/  SHF.R.U32.HI R2, RZ, 0x1, R15 ;  /* 0x00000001ff027819 */ /* 0x000fc8000001160f */
[----:B------:R-:W-:-:S04]  /*73a0*/  LOP3.LUT R2, R2, 0xf, RZ, 0xc0, !PT ;  /* 0x0000000f02027812 */ /* 0x000fc800078ec0ff */
[----:B----4-:R-:W-:-:S04]  /*73b0*/  ISETP.NE.AND P2, PT, R2, R9, PT ;  /* 0x000000090200720c */ /* 0x010fc80003f45270 */
[----:B0-----:R-:W-:-:S09]  /*73c0*/  SEL R3, R3, RZ, !P2 ;  /* 0x000000ff03037207 */ /* 0x001fd20005000000 */
.L_x_14:
[----:B------:R-:W-:Y:S05]  /*73d0*/  @!P0 BRA `(.L_x_12) ;  /* 0x0000000000508947 */ /* 0x000fea0003800000 */
        /* <DEDUP_REMOVED lines=10> */
[----:B0-----:R-:W-:-:S04]  /*7480*/  IADD3 R4, P0, PT, R5, UR6, RZ ;  /* 0x0000000605047c10 */ /* 0x001fc8000ff1e0ff */
[----:B------:R-:W-:-:S06]  /*7490*/  IADD3.X R5, PT, PT, R7, UR7, RZ, P0, !PT ;  /* 0x0000000707057c10 */ /* 0x000fcc00087fe4ff */
[----:B------:R-:W3:Y:S01]  /*74a0*/  LDG.E.U8 R5, desc[UR8][R4.64] ;  /* 0x0000000804057981 */ /* 0x000ee2000c1e1100 */
[----:B------:R-:W-:Y:S01]  /*74b0*/  LEA R17, R17, R0, 0x2 ;  /* 0x0000000011117211 */ /* 0x000fe200078e10ff */
[----:B--2---:R-:W-:-:S05]  /*74c0*/  IMAD.IADD R2, R2, 0x1, R9 ;  /* 0x0000000102027824 */ /* 0x004fca00078e0209 */
[----:B------:R0:W-:Y:S01]  /*74d0*/  STL [R17], R2 ;  /* 0x0000000211007387 */ /* 0x0001e20000100800 */
[----:B------:R-:W-:-:S04]  /*74e0*/  SHF.R.U32.HI R6, RZ, 0x1, R2 ;  /* 0x00000001ff067819 */ /* 0x000fc80000011602 */
[----:B------:R-:W-:-:S04]  /*74f0*/  LOP3.LUT R6, R6, 0xf, RZ, 0xc0, !PT ;  /* 0x0000000f06067812 */ /* 0x000fc800078ec0ff */
[----:B---3--:R-:W-:-:S04]  /*7500*/  ISETP.NE.AND P0, PT, R6, R5, PT ;  /* 0x000000050600720c */ /* 0x008fc80003f05270 */
[----:B0-----:R-:W-:-:S09]  /*7510*/  SEL R3, R3, RZ, !P0 ;  /* 0x000000ff03037207 */ /* 0x001fd20004000000 */
.L_x_12:
[----:B------:R-:W-:-:S13]  /*7520*/  ISETP.NE.AND P0, PT, R3, RZ, PT ;  /* 0x000000ff0300720c */ /* 0x000fda0003f05270 */
[----:B------:R-:W-:Y:S05]  /*7530*/  @P0 BRA `(.L_x_15) ;  /* 0x0000000000100947 */ /* 0x000fea0003800000 */
[----:B------:R-:W-:-:S04]  /*7540*/  IADD3 R29, PT, PT, R29, 0x1, RZ ;  /* 0x000000011d1d7810 */ /* 0x000fc80007ffe0ff */
[----:B------:R-:W-:-:S13]  /*7550*/  ISETP.NE.AND P0, PT, R29, 0x100, PT ;  /* 0x000001001d00780c */ /* 0x000fda0003f05270 */
[----:B------:R-:W-:Y:S05]  /*7560*/  @!P0 EXIT ;  /* 0x000000000000894d */ /* 0x000fea0003800000 */
[----:B------:R-:W-:Y:S05]  /*7570*/  BRA `(.L_x_16) ;  /* 0xffffffbc00247947 */ /* 0x000fea000383ffff */
.L_x_15:
[----:B------:R-:W-:Y:S05]  /*7580*/  BSYNC.RECONVERGENT B0 ;  /* 0x0000000000007941 */ /* 0x000fea0003800200 */
.L_x_2:
[----:B012---:R-:W0:Y:S01]  /*7590*/  LDC.64 R2, c[0x0][0x388] ;  /* 0x0000e200ff027b82 */ /* 0x007e220000000a00 */
[----:B------:R-:W-:-:S07]  /*75a0*/  HFMA2 R7, -RZ, RZ, 0, 5.9604644775390625e-08 ;  /* 0x00000001ff077431 */ /* 0x000fce00000001ff */
[----:B------:R-:W1:Y:S01]  /*75b0*/  LDC.64 R4, c[0x0][0x390] ;  /* 0x0000e400ff047b82 */ /* 0x000e620000000a00 */
[----:B0-----:R-:W-:Y:S04]  /*75c0*/  STG.E desc[UR8][R2.64], R24 ;  /* 0x0000001802007986 */ /* 0x001fe8000c101908 */
[----:B-1----:R-:W-:Y:S01]  /*75d0*/  STG.E desc[UR8][R4.64], R7 ;  /* 0x0000000704007986 */ /* 0x002fe2000c101908 */
[----:B------:R-:W-:Y:S05]  /*75e0*/  EXIT ;  /* 0x000000000000794d */ /* 0x000fea0003800000 */
.L_x_17:
[----:B------:R-:W-:-:S00]  /*75f0*/  BRA `(.L_x_17) ;  /* 0xfffffffc00fc7947 */ /* 0x000fc0000383ffff */
[----:B------:R-:W-:-:S00]  /*7600*/  NOP ;  /* 0x0000000000007918 */ /* 0x000fc00000000000 */
[----:B------:R-:W-:-:S00]  /*7610*/  NOP ;  /* 0x0000000000007918 */ /* 0x000fc00000000000 */
[----:B------:R-:W-:-:S00]  /*7620*/  NOP ;  /* 0x0000000000007918 */ /* 0x000fc00000000000 */
[----:B------:R-:W-:-:S00]  /*7630*/  NOP ;  /* 0x0000000000007918 */ /* 0x000fc00000000000 */
[----:B------:R-:W-:-:S00]  /*7640*/  NOP ;  /* 0x0000000000007918 */ /* 0x000fc00000000000 */
[----:B------:R-:W-:-:S00]  /*7650*/  NOP ;  /* 0x0000000000007918 */ /* 0x000fc00000000000 */
[----:B------:R-:W-:-:S00]  /*7660*/  NOP ;  /* 0x0000000000007918 */ /* 0x000fc00000000000 */
[----:B------:R-:W-:-:S00]  /*7670*/  NOP ;  /* 0x0000000000007918 */ /* 0x000fc00000000000 */
.L_x_18:


//--------------------- .nv.shared.reserved.0     --------------------------
	.section	.nv.shared.reserved.0,"aw",@nobits
	.weak		__nv_reservedSMEM_offset_0_alias
	.size		__nv_reservedSMEM_offset_0_alias, 0, 64
	.other		__nv_reservedSMEM_offset_0_alias,@"STO_CUDA_RESERVED_SHARED STV_DEFAULT"
__nv_reservedSMEM_offset_0_alias:
	.zero		0
	.zero		64


//--------------------- .nv.constant0._Z7collidePhPjS0_jmm --------------------------
	.section	.nv.constant0._Z7collidePhPjS0_jmm,"a",@progbits
	.sectionflags	@""
	.align	4
.nv.constant0._Z7collidePhPjS0_jmm:
	.zero		944


//--------------------- SYMBOLS --------------------------

	.type		.nv.reservedSmem.offset0,@object
	.size		.nv.reservedSmem.offset0,0x4
